	.target	sm_90a

	.elftype	@"ET_EXEC"


//--------------------- .note.nv.tkinfo           --------------------------
	.section	.note.nv.tkinfo,"",@"SHT_NOTE"
	.sectionflags	@"SHF_NOTE_NV_TKINFO"
	.tkinfo
        /*0018*/ 	.word	0x00000002
        /*0030*/ 	.string	""
        /*0030*/ 	.string	"ptxas"
        /*0030*/ 	.string	"Cuda compilation tools, release 13.0, V13.0.88"
        /*0030*/ 	.string	"Build cuda_13.0.r13.0/compiler.36424714_0"
        /*0030*/ 	.string	"-arch sm_90a -m 64 "



//--------------------- .note.nv.cuinfo           --------------------------
	.section	.note.nv.cuinfo,"",@"SHT_NOTE"
	.sectionflags	@"SHF_NOTE_NV_CUINFO"
        /*0018*/ 	.short	0x0002
        /*001a*/ 	.short	0x005a
        /*001c*/ 	.short	0x0082
	.zero		2


//--------------------- .nv.info                  --------------------------
	.section	.nv.info,"",@"SHT_CUDA_INFO"
	.align	4


	//----- nvinfo : EIATTR_REGCOUNT
	.align		4
        /*0000*/ 	.byte	0x04, 0x2f
        /*0002*/ 	.short	(.L_15 - .L_14)
	.align		4
.L_14:
        /*0004*/ 	.word	index@(_ZN7cutlass13device_kernelINS_4gemm6kernel13GemmUniversalIN4cute5tupleIJiiiiEEENS1_10collective13CollectiveMmaINS1_34MainloopSm90TmaGmmaWarpSpecializedILi23ENS5_IJNS4_1CILi1EEESB_SB_EEENS1_32KernelTmaWarpSpecializedPingpongEEENS5_IJNSA_ILi64EEENSA_ILi240EEENSA_ILi32EEEEEEaNS5_IJlSB_lEEEaSJ_NS4_8TiledMMAINS4_8MMA_AtomIJNS4_4SM904GMMA26MMA_64x16x32_S32S8S8_SS_TNEEEENS4_6LayoutISC_NS5_IJNSA_ILi0EEESR_SR_EEEEENS5_IJNS4_10UnderscoreESU_SU_EEEEENS4_13SM90_TMA_LOADENS4_14ComposedLayoutINS4_7SwizzleILi1ELi4ELi3EEENS4_18smem_ptr_flag_bitsILi8EEENSQ_INS5_IJNSA_ILi8EEESH_EEENS5_IJSH_SB_EEEEEEEvNS4_8identityESX_S17_vS18_EENS_8epilogue10collective6detail29Sm90TmaWarpSpecializedAdapterINS1B_15DefaultEpilogueIaSJ_SJ_NS1A_6thread17LinearCombinationIaLi1EiiLNS1F_9ScaleType4KindE0ELNS_15FloatRoundStyleE2EaEENS1_15EpilogueDefaultEEEEEvvEEEEvNT_6ParamsE)
        /*0008*/ 	.word	0x000000a8


	//----- nvinfo : EIATTR_FRAME_SIZE
	.align		4
.L_15:
        /*000c*/ 	.byte	0x04, 0x11
        /*000e*/ 	.short	(.L_17 - .L_16)
	.align		4
.L_16:
        /*0010*/ 	.word	index@(_ZN7cutlass13device_kernelINS_4gemm6kernel13GemmUniversalIN4cute5tupleIJiiiiEEENS1_10collective13CollectiveMmaINS1_34MainloopSm90TmaGmmaWarpSpecializedILi23ENS5_IJNS4_1CILi1EEESB_SB_EEENS1_32KernelTmaWarpSpecializedPingpongEEENS5_IJNSA_ILi64EEENSA_ILi240EEENSA_ILi32EEEEEEaNS5_IJlSB_lEEEaSJ_NS4_8TiledMMAINS4_8MMA_AtomIJNS4_4SM904GMMA26MMA_64x16x32_S32S8S8_SS_TNEEEENS4_6LayoutISC_NS5_IJNSA_ILi0EEESR_SR_EEEEENS5_IJNS4_10UnderscoreESU_SU_EEEEENS4_13SM90_TMA_LOADENS4_14ComposedLayoutINS4_7SwizzleILi1ELi4ELi3EEENS4_18smem_ptr_flag_bitsILi8EEENSQ_INS5_IJNSA_ILi8EEESH_EEENS5_IJSH_SB_EEEEEEEvNS4_8identityESX_S17_vS18_EENS_8epilogue10collective6detail29Sm90TmaWarpSpecializedAdapterINS1B_15DefaultEpilogueIaSJ_SJ_NS1A_6thread17LinearCombinationIaLi1EiiLNS1F_9ScaleType4KindE0ELNS_15FloatRoundStyleE2EaEENS1_15EpilogueDefaultEEEEEvvEEEEvNT_6ParamsE)
        /*0014*/ 	.word	0x00000008


	//----- nvinfo : EIATTR_MIN_STACK_SIZE
	.align		4
.L_17:
        /*0018*/ 	.byte	0x04, 0x12
        /*001a*/ 	.short	(.L_19 - .L_18)
	.align		4
.L_18:
        /*001c*/ 	.word	index@(_ZN7cutlass13device_kernelINS_4gemm6kernel13GemmUniversalIN4cute5tupleIJiiiiEEENS1_10collective13CollectiveMmaINS1_34MainloopSm90TmaGmmaWarpSpecializedILi23ENS5_IJNS4_1CILi1EEESB_SB_EEENS1_32KernelTmaWarpSpecializedPingpongEEENS5_IJNSA_ILi64EEENSA_ILi240EEENSA_ILi32EEEEEEaNS5_IJlSB_lEEEaSJ_NS4_8TiledMMAINS4_8MMA_AtomIJNS4_4SM904GMMA26MMA_64x16x32_S32S8S8_SS_TNEEEENS4_6LayoutISC_NS5_IJNSA_ILi0EEESR_SR_EEEEENS5_IJNS4_10UnderscoreESU_SU_EEEEENS4_13SM90_TMA_LOADENS4_14ComposedLayoutINS4_7SwizzleILi1ELi4ELi3EEENS4_18smem_ptr_flag_bitsILi8EEENSQ_INS5_IJNSA_ILi8EEESH_EEENS5_IJSH_SB_EEEEEEEvNS4_8identityESX_S17_vS18_EENS_8epilogue10collective6detail29Sm90TmaWarpSpecializedAdapterINS1B_15DefaultEpilogueIaSJ_SJ_NS1A_6thread17LinearCombinationIaLi1EiiLNS1F_9ScaleType4KindE0ELNS_15FloatRoundStyleE2EaEENS1_15EpilogueDefaultEEEEEvvEEEEvNT_6ParamsE)
        /*0020*/ 	.word	0x00000008
.L_19:


//--------------------- .nv.compat                --------------------------
	.section	.nv.compat,"",@"SHT_CUDA_COMPAT_INFO"
	.align	4
        /*0000*/ 	.byte	0x02, 0x09, 0x01, 0x00, 0x02, 0x02, 0x04, 0x00, 0x02, 0x05, 0x05, 0x00, 0x03, 0x07, 0x01, 0x01
        /*0010*/ 	.byte	0x02, 0x03, 0x01, 0x00, 0x02, 0x06, 0x01, 0x00, 0x04, 0x0b, 0x08, 0x00, 0x00, 0x00, 0x00, 0x00
        /*0020*/ 	.byte	0x00, 0x00, 0x00, 0x00


//--------------------- .nv.info._ZN7cutlass13device_kernelINS_4gemm6kernel13GemmUniversalIN4cute5tupleIJiiiiEEENS1_10collective13CollectiveMmaINS1_34MainloopSm90TmaGmmaWarpSpecializedILi23ENS5_IJNS4_1CILi1EEESB_SB_EEENS1_32KernelTmaWarpSpecializedPingpongEEENS5_IJNSA_ILi64EEENSA_ILi240EEENSA_ILi32EEEEEEaNS5_IJlSB_lEEEaSJ_NS4_8TiledMMAINS4_8MMA_AtomIJNS4_4SM904GMMA26MMA_64x16x32_S32S8S8_SS_TNEEEENS4_6LayoutISC_NS5_IJNSA_ILi0EEESR_SR_EEEEENS5_IJNS4_10UnderscoreESU_SU_EEEEENS4_13SM90_TMA_LOADENS4_14ComposedLayoutINS4_7SwizzleILi1ELi4ELi3EEENS4_18smem_ptr_flag_bitsILi8EEENSQ_INS5_IJNSA_ILi8EEESH_EEENS5_IJSH_SB_EEEEEEEvNS4_8identityESX_S17_vS18_EENS_8epilogue10collective6detail29Sm90TmaWarpSpecializedAdapterINS1B_15DefaultEpilogueIaSJ_SJ_NS1A_6thread17LinearCombinationIaLi1EiiLNS1F_9ScaleType4KindE0ELNS_15FloatRoundStyleE2EaEENS1_15EpilogueDefaultEEEEEvvEEEEvNT_6ParamsE --------------------------
	.section	.nv.info._ZN7cutlass13device_kernelINS_4gemm6kernel13GemmUniversalIN4cute5tupleIJiiiiEEENS1_10collective13CollectiveMmaINS1_34MainloopSm90TmaGmmaWarpSpecializedILi23ENS5_IJNS4_1CILi1EEESB_SB_EEENS1_32KernelTmaWarpSpecializedPingpongEEENS5_IJNSA_ILi64EEENSA_ILi240EEENSA_ILi32EEEEEEaNS5_IJlSB_lEEEaSJ_NS4_8TiledMMAINS4_8MMA_AtomIJNS4_4SM904GMMA26MMA_64x16x32_S32S8S8_SS_TNEEEENS4_6LayoutISC_NS5_IJNSA_ILi0EEESR_SR_EEEEENS5_IJNS4_10UnderscoreESU_SU_EEEEENS4_13SM90_TMA_LOADENS4_14ComposedLayoutINS4_7SwizzleILi1ELi4ELi3EEENS4_18smem_ptr_flag_bitsILi8EEENSQ_INS5_IJNSA_ILi8EEESH_EEENS5_IJSH_SB_EEEEEEEvNS4_8identityESX_S17_vS18_EENS_8epilogue10collective6detail29Sm90TmaWarpSpecializedAdapterINS1B_15DefaultEpilogueIaSJ_SJ_NS1A_6thread17LinearCombinationIaLi1EiiLNS1F_9ScaleType4KindE0ELNS_15FloatRoundStyleE2EaEENS1_15EpilogueDefaultEEEEEvvEEEEvNT_6ParamsE,"",@"SHT_CUDA_INFO"
	.sectionflags	@""
	.align	4


	//----- nvinfo : EIATTR_CUDA_API_VERSION
	.align		4
        /*0000*/ 	.byte	0x04, 0x37
        /*0002*/ 	.short	(.L_21 - .L_20)
.L_20:
        /*0004*/ 	.word	0x00000082


	//----- nvinfo : EIATTR_KPARAM_INFO
	.align		4
.L_21:
        /*0008*/ 	.byte	0x04, 0x17
        /*000a*/ 	.short	(.L_23 - .L_22)
.L_22:
        /*000c*/ 	.word	0x00000000
        /*0010*/ 	.short	0x0000
        /*0012*/ 	.short	0x0070
        /*0014*/ 	.byte	0x00, 0xf0, 0x01, 0x10


	//----- nvinfo : EIATTR_SPARSE_MMA_MASK
	.align		4
.L_23:
        /*0018*/ 	.byte	0x03, 0x50
        /*001a*/ 	.short	0x0000


	//----- nvinfo : EIATTR_MAXREG_COUNT
	.align		4
        /*001c*/ 	.byte	0x03, 0x1b
        /*001e*/ 	.short	0x00a8


	//----- nvinfo : EIATTR_NUM_BARRIERS
	.align		4
        /*0020*/ 	.byte	0x02, 0x4c
        /*0022*/ 	.byte	0x01
	.zero		1


	//----- nvinfo : EIATTR_EXTERNS
	.align		4
        /*0024*/ 	.byte	0x04, 0x0f
        /*0026*/ 	.short	(.L_25 - .L_24)


	//   ....[0]....
	.align		4
.L_24:
        /*0028*/ 	.word	index@(__assertfail)


	//----- nvinfo : EIATTR_ANNOTATIONS
	.align		4
.L_25:
        /*002c*/ 	.byte	0x04, 0x55
        /*002e*/ 	.short	(.L_27 - .L_26)


	//   ....[0]....
.L_26:
        /*0030*/ 	.word	0x00000001
        /*0034*/ 	.byte	0x60, 0x0d, 0x00, 0x00, 0x01, 0x00, 0x00, 0x00, 0x80, 0x14, 0x00, 0x00, 0x01, 0x00, 0x00, 0x00
        /*0044*/ 	.byte	0xe0, 0x8e, 0x00, 0x00, 0x01, 0x00, 0x00, 0x00, 0x80, 0x9a, 0x00, 0x00


	//----- nvinfo : EIATTR_MERCURY_ISA_VERSION
	.align		4
.L_27:
        /*0050*/ 	.byte	0x03, 0x5f
        /*0052*/ 	.short	0x0101


	//----- nvinfo : EIATTR_INT_WARP_WIDE_INSTR_OFFSETS
	.align		4
        /*0054*/ 	.byte	0x04, 0x31
        /*0056*/ 	.short	(.L_29 - .L_28)


	//   ....[0]....
.L_28:
        /*0058*/ 	.word	0x000006c0


	//   ....[1]....
        /*005c*/ 	.word	0x000006e0


	//   ....[2]....
        /*0060*/ 	.word	0x00000760


	//   ....[3]....
        /*0064*/ 	.word	0x00000770


	//   ....[4]....
        /*0068*/ 	.word	0x00000780


	//   ....[5]....
        /*006c*/ 	.word	0x000007a0


	//   ....[6]....
        /*0070*/ 	.word	0x000007f0


	//   ....[7]....
        /*0074*/ 	.word	0x00000810


	//----- nvinfo : EIATTR_COOP_GROUP_MASK_REGIDS
	.align		4
.L_29:
        /*0078*/ 	.byte	0x04, 0x29
        /*007a*/ 	.short	(.L_31 - .L_30)


	//   ....[0]....
.L_30:
        /*007c*/ 	.word	0xffffffff


	//   ....[1]....
        /*0080*/ 	.word	0xffffffff


	//   ....[2]....
        /*0084*/ 	.word	0xffffffff


	//   ....[3]....
        /*0088*/ 	.word	0xffffffff


	//   ....[4]....
        /*008c*/ 	.word	0xffffffff


	//   ....[5]....
        /*0090*/ 	.word	0xffffffff


	//----- nvinfo : EIATTR_COOP_GROUP_INSTR_OFFSETS
	.align		4
.L_31:
        /*0094*/ 	.byte	0x04, 0x28
        /*0096*/ 	.short	(.L_33 - .L_32)


	//   ....[0]....
.L_32:
        /*0098*/ 	.word	0x00000070


	//   ....[1]....
        /*009c*/ 	.word	0x00000080


	//   ....[2]....
        /*00a0*/ 	.word	0x00000140


	//   ....[3]....
        /*00a4*/ 	.word	0x00000560


	//   ....[4]....
        /*00a8*/ 	.word	0x000005a0


	//   ....[5]....
        /*00ac*/ 	.word	0x000005e0


	//----- nvinfo : EIATTR_REG_RECONFIG
	.align		4
.L_33:
        /*00b0*/ 	.byte	0x01, 0x54
	.zero		2


	//----- nvinfo : EIATTR_SYSCALL_OFFSETS
	.align		4
        /*00b4*/ 	.byte	0x04, 0x46
        /*00b6*/ 	.short	(.L_35 - .L_34)


	//   ....[0]....
.L_34:
        /*00b8*/ 	.word	0x000018a0


	//----- nvinfo : EIATTR_MBARRIER_INSTR_OFFSETS
	.align		4
.L_35:
        /*00bc*/ 	.byte	0x04, 0x39
        /*00be*/ 	.short	(.L_37 - .L_36)


	//   ....[0]....
.L_36:
        /*00c0*/ 	.word	0x00000260
        /*00c4*/ 	.word	0x000000ff
        /*00c8*/ 	.word	0x00000000
        /*00cc*/ 	.short	0x0100
        /*00ce*/ 	.byte	0x08
	.zero		1


	//   ....[1]....
        /*00d0*/ 	.word	0x00000270
        /*00d4*/ 	.word	0x000000ff
        /*00d8*/ 	.word	0x000000b8
        /*00dc*/ 	.short	0x0100
        /*00de*/ 	.byte	0x08
	.zero		1


	//   ....[2]....
        /*00e0*/ 	.word	0x00000280
        /*00e4*/ 	.word	0x000000ff
        /*00e8*/ 	.word	0x00000008
        /*00ec*/ 	.short	0x0100
        /*00ee*/ 	.byte	0x08
	.zero		1


	//   ....[3]....
        /*00f0*/ 	.word	0x00000290
        /*00f4*/ 	.word	0x000000ff
        /*00f8*/ 	.word	0x000000c0
        /*00fc*/ 	.short	0x0100
        /*00fe*/ 	.byte	0x08
	.zero		1


	//   ....[4]....
        /*0100*/ 	.word	0x000002a0
        /*0104*/ 	.word	0x000000ff
        /*0108*/ 	.word	0x00000010
        /*010c*/ 	.short	0x0100
        /*010e*/ 	.byte	0x08
	.zero		1


	//   ....[5]....
        /*0110*/ 	.word	0x000002b0
        /*0114*/ 	.word	0x000000ff
        /*0118*/ 	.word	0x000000c8
        /*011c*/ 	.short	0x0100
        /*011e*/ 	.byte	0x08
	.zero		1


	//   ....[6]....
        /*0120*/ 	.word	0x000002c0
        /*0124*/ 	.word	0x000000ff
        /*0128*/ 	.word	0x00000018
        /*012c*/ 	.short	0x0100
        /*012e*/ 	.byte	0x08
	.zero		1


	//   ....[7]....
        /*0130*/ 	.word	0x000002d0
        /*0134*/ 	.word	0x000000ff
        /*0138*/ 	.word	0x000000d0
        /*013c*/ 	.short	0x0100
        /*013e*/ 	.byte	0x08
	.zero		1


	//   ....[8]....
        /*0140*/ 	.word	0x000002e0
        /*0144*/ 	.word	0x000000ff
        /*0148*/ 	.word	0x00000020
        /*014c*/ 	.short	0x0100
        /*014e*/ 	.byte	0x08
	.zero		1


	//   ....[9]....
        /*0150*/ 	.word	0x000002f0
        /*0154*/ 	.word	0x000000ff
        /*0158*/ 	.word	0x000000d8
        /*015c*/ 	.short	0x0100
        /*015e*/ 	.byte	0x08
	.zero		1


	//   ....[10]....
        /*0160*/ 	.word	0x00000300
        /*0164*/ 	.word	0x000000ff
        /*0168*/ 	.word	0x00000028
        /*016c*/ 	.short	0x0100
        /*016e*/ 	.byte	0x08
	.zero		1


	//   ....[11]....
        /*0170*/ 	.word	0x00000310
        /*0174*/ 	.word	0x000000ff
        /*0178*/ 	.word	0x000000e0
        /*017c*/ 	.short	0x0100
        /*017e*/ 	.byte	0x08
	.zero		1


	//   ....[12]....
        /*0180*/ 	.word	0x00000320
        /*0184*/ 	.word	0x000000ff
        /*0188*/ 	.word	0x00000030
        /*018c*/ 	.short	0x0100
        /*018e*/ 	.byte	0x08
	.zero		1


	//   ....[13]....
        /*0190*/ 	.word	0x00000330
        /*0194*/ 	.word	0x000000ff
        /*0198*/ 	.word	0x000000e8
        /*019c*/ 	.short	0x0100
        /*019e*/ 	.byte	0x08
	.zero		1


	//   ....[14]....
        /*01a0*/ 	.word	0x00000340
        /*01a4*/ 	.word	0x000000ff
        /*01a8*/ 	.word	0x00000038
        /*01ac*/ 	.short	0x0100
        /*01ae*/ 	.byte	0x08
	.zero		1


	//   ....[15]....
        /*01b0*/ 	.word	0x00000350
        /*01b4*/ 	.word	0x000000ff
        /*01b8*/ 	.word	0x000000f0
        /*01bc*/ 	.short	0x0100
        /*01be*/ 	.byte	0x08
	.zero		1


	//   ....[16]....
        /*01c0*/ 	.word	0x00000360
        /*01c4*/ 	.word	0x000000ff
        /*01c8*/ 	.word	0x00000040
        /*01cc*/ 	.short	0x0100
        /*01ce*/ 	.byte	0x08
	.zero		1


	//   ....[17]....
        /*01d0*/ 	.word	0x00000370
        /*01d4*/ 	.word	0x000000ff
        /*01d8*/ 	.word	0x000000f8
        /*01dc*/ 	.short	0x0100
        /*01de*/ 	.byte	0x08
	.zero		1


	//   ....[18]....
        /*01e0*/ 	.word	0x00000380
        /*01e4*/ 	.word	0x000000ff
        /*01e8*/ 	.word	0x00000048
        /*01ec*/ 	.short	0x0100
        /*01ee*/ 	.byte	0x08
	.zero		1


	//   ....[19]....
        /*01f0*/ 	.word	0x00000390
        /*01f4*/ 	.word	0x000000ff
        /*01f8*/ 	.word	0x00000100
        /*01fc*/ 	.short	0x0100
        /*01fe*/ 	.byte	0x08
	.zero		1


	//   ....[20]....
        /*0200*/ 	.word	0x000003a0
        /*0204*/ 	.word	0x000000ff
        /*0208*/ 	.word	0x00000050
        /*020c*/ 	.short	0x0100
        /*020e*/ 	.byte	0x08
	.zero		1


	//   ....[21]....
        /*0210*/ 	.word	0x000003b0
        /*0214*/ 	.word	0x000000ff
        /*0218*/ 	.word	0x00000108
        /*021c*/ 	.short	0x0100
        /*021e*/ 	.byte	0x08
	.zero		1


	//   ....[22]....
        /*0220*/ 	.word	0x000003c0
        /*0224*/ 	.word	0x000000ff
        /*0228*/ 	.word	0x00000058
        /*022c*/ 	.short	0x0100
        /*022e*/ 	.byte	0x08
	.zero		1


	//   ....[23]....
        /*0230*/ 	.word	0x000003d0
        /*0234*/ 	.word	0x000000ff
        /*0238*/ 	.word	0x00000110
        /*023c*/ 	.short	0x0100
        /*023e*/ 	.byte	0x08
	.zero		1


	//   ....[24]....
        /*0240*/ 	.word	0x000003e0
        /*0244*/ 	.word	0x000000ff
        /*0248*/ 	.word	0x00000060
        /*024c*/ 	.short	0x0100
        /*024e*/ 	.byte	0x08
	.zero		1


	//   ....[25]....
        /*0250*/ 	.word	0x000003f0
        /*0254*/ 	.word	0x000000ff
        /*0258*/ 	.word	0x00000118
        /*025c*/ 	.short	0x0100
        /*025e*/ 	.byte	0x08
	.zero		1


	//   ....[26]....
        /*0260*/ 	.word	0x00000400
        /*0264*/ 	.word	0x000000ff
        /*0268*/ 	.word	0x00000068
        /*026c*/ 	.short	0x0100
        /*026e*/ 	.byte	0x08
	.zero		1


	//   ....[27]....
        /*0270*/ 	.word	0x00000410
        /*0274*/ 	.word	0x000000ff
        /*0278*/ 	.word	0x00000120
        /*027c*/ 	.short	0x0100
        /*027e*/ 	.byte	0x08
	.zero		1


	//   ....[28]....
        /*0280*/ 	.word	0x00000420
        /*0284*/ 	.word	0x000000ff
        /*0288*/ 	.word	0x00000070
        /*028c*/ 	.short	0x0100
        /*028e*/ 	.byte	0x08
	.zero		1


	//   ....[29]....
        /*0290*/ 	.word	0x00000430
        /*0294*/ 	.word	0x000000ff
        /*0298*/ 	.word	0x00000128
        /*029c*/ 	.short	0x0100
        /*029e*/ 	.byte	0x08
	.zero		1


	//   ....[30]....
        /*02a0*/ 	.word	0x00000440
        /*02a4*/ 	.word	0x000000ff
        /*02a8*/ 	.word	0x00000078
        /*02ac*/ 	.short	0x0100
        /*02ae*/ 	.byte	0x08
	.zero		1


	//   ....[31]....
        /*02b0*/ 	.word	0x00000450
        /*02b4*/ 	.word	0x000000ff
        /*02b8*/ 	.word	0x00000130
        /*02bc*/ 	.short	0x0100
        /*02be*/ 	.byte	0x08
	.zero		1


	//   ....[32]....
        /*02c0*/ 	.word	0x00000460
        /*02c4*/ 	.word	0x000000ff
        /*02c8*/ 	.word	0x00000080
        /*02cc*/ 	.short	0x0100
        /*02ce*/ 	.byte	0x08
	.zero		1


	//   ....[33]....
        /*02d0*/ 	.word	0x00000470
        /*02d4*/ 	.word	0x000000ff
        /*02d8*/ 	.word	0x00000138
        /*02dc*/ 	.short	0x0100
        /*02de*/ 	.byte	0x08
	.zero		1


	//   ....[34]....
        /*02e0*/ 	.word	0x00000480
        /*02e4*/ 	.word	0x000000ff
        /*02e8*/ 	.word	0x00000088
        /*02ec*/ 	.short	0x0100
        /*02ee*/ 	.byte	0x08
	.zero		1


	//   ....[35]....
        /*02f0*/ 	.word	0x00000490
        /*02f4*/ 	.word	0x000000ff
        /*02f8*/ 	.word	0x00000140
        /*02fc*/ 	.short	0x0100
        /*02fe*/ 	.byte	0x08
	.zero		1


	//   ....[36]....
        /*0300*/ 	.word	0x000004a0
        /*0304*/ 	.word	0x000000ff
        /*0308*/ 	.word	0x00000090
        /*030c*/ 	.short	0x0100
        /*030e*/ 	.byte	0x08
	.zero		1


	//   ....[37]....
        /*0310*/ 	.word	0x000004b0
        /*0314*/ 	.word	0x000000ff
        /*0318*/ 	.word	0x00000148
        /*031c*/ 	.short	0x0100
        /*031e*/ 	.byte	0x08
	.zero		1


	//   ....[38]....
        /*0320*/ 	.word	0x000004c0
        /*0324*/ 	.word	0x000000ff
        /*0328*/ 	.word	0x00000098
        /*032c*/ 	.short	0x0100
        /*032e*/ 	.byte	0x08
	.zero		1


	//   ....[39]....
        /*0330*/ 	.word	0x000004d0
        /*0334*/ 	.word	0x000000ff
        /*0338*/ 	.word	0x00000150
        /*033c*/ 	.short	0x0100
        /*033e*/ 	.byte	0x08
	.zero		1


	//   ....[40]....
        /*0340*/ 	.word	0x000004e0
        /*0344*/ 	.word	0x000000ff
        /*0348*/ 	.word	0x000000a0
        /*034c*/ 	.short	0x0100
        /*034e*/ 	.byte	0x08
	.zero		1


	//   ....[41]....
        /*0350*/ 	.word	0x000004f0
        /*0354*/ 	.word	0x000000ff
        /*0358*/ 	.word	0x00000158
        /*035c*/ 	.short	0x0100
        /*035e*/ 	.byte	0x08
	.zero		1


	//   ....[42]....
        /*0360*/ 	.word	0x00000500
        /*0364*/ 	.word	0x000000ff
        /*0368*/ 	.word	0x000000a8
        /*036c*/ 	.short	0x0100
        /*036e*/ 	.byte	0x08
	.zero		1


	//   ....[43]....
        /*0370*/ 	.word	0x00000510
        /*0374*/ 	.word	0x000000ff
        /*0378*/ 	.word	0x00000160
        /*037c*/ 	.short	0x0100
        /*037e*/ 	.byte	0x08
	.zero		1


	//   ....[44]....
        /*0380*/ 	.word	0x00000520
        /*0384*/ 	.word	0x000000ff
        /*0388*/ 	.word	0x000000b0
        /*038c*/ 	.short	0x0100
        /*038e*/ 	.byte	0x08
	.zero		1


	//   ....[45]....
        /*0390*/ 	.word	0x00000530
        /*0394*/ 	.word	0x000000ff
        /*0398*/ 	.word	0x00000168
        /*039c*/ 	.short	0x0100
        /*039e*/ 	.byte	0x08
	.zero		1


	//   ....[46]....
        /*03a0*/ 	.word	0x00000850
        /*03a4*/ 	.word	0x000000ff
        /*03a8*/ 	.word	0x000001a0
        /*03ac*/ 	.short	0x0100
        /*03ae*/ 	.byte	0x08
	.zero		1


	//   ....[47]....
        /*03b0*/ 	.word	0x000008c0
        /*03b4*/ 	.word	0x000000ff
        /*03b8*/ 	.word	0x000001a8
        /*03bc*/ 	.short	0x0100
        /*03be*/ 	.byte	0x08
	.zero		1


	//   ....[48]....
        /*03c0*/ 	.word	0x000008e0
        /*03c4*/ 	.word	0x000000ff
        /*03c8*/ 	.word	0x00000180
        /*03cc*/ 	.short	0x0100
        /*03ce*/ 	.byte	0x09
	.zero		1


	//   ....[49]....
        /*03d0*/ 	.word	0x000008f0
        /*03d4*/ 	.word	0x000000ff
        /*03d8*/ 	.word	0x00000188
        /*03dc*/ 	.short	0x0100
        /*03de*/ 	.byte	0x09
	.zero		1


	//   ....[50]....
        /*03e0*/ 	.word	0x00000900
        /*03e4*/ 	.word	0x000000ff
        /*03e8*/ 	.word	0x00000190
        /*03ec*/ 	.short	0x0100
        /*03ee*/ 	.byte	0x09
	.zero		1


	//   ....[51]....
        /*03f0*/ 	.word	0x00000910
        /*03f4*/ 	.word	0x000000ff
        /*03f8*/ 	.word	0x00000198
        /*03fc*/ 	.short	0x0100
        /*03fe*/ 	.byte	0x09
	.zero		1


	//   ....[52]....
        /*0400*/ 	.word	0x00001760
        /*0404*/ 	.word	0x000000ff
        /*0408*/ 	.word	0xfffffff8
        /*040c*/ 	.short	0x010a
        /*040e*/ 	.byte	0x2d
	.zero		1


	//   ....[53]....
        /*0410*/ 	.word	0x00001930
        /*0414*/ 	.word	0x00000003
        /*0418*/ 	.word	0x00000000
        /*041c*/ 	.short	0x010a
        /*041e*/ 	.byte	0x3f
	.zero		1


	//   ....[54]....
        /*0420*/ 	.word	0x00001990
        /*0424*/ 	.word	0x00000003
        /*0428*/ 	.word	0x00000000
        /*042c*/ 	.short	0x010a
        /*042e*/ 	.byte	0x3f
	.zero		1


	//   ....[55]....
        /*0430*/ 	.word	0x000020d0
        /*0434*/ 	.word	0x000000ff
        /*0438*/ 	.word	0x00000000
        /*043c*/ 	.short	0x010a
        /*043e*/ 	.byte	0x08
	.zero		1


	//   ....[56]....
        /*0440*/ 	.word	0x00002110
        /*0444*/ 	.word	0x000000ff
        /*0448*/ 	.word	0x00000000
        /*044c*/ 	.short	0x010a
        /*044e*/ 	.byte	0x08
	.zero		1


	//   ....[57]....
        /*0450*/ 	.word	0x00002750
        /*0454*/ 	.word	0x000000ff
        /*0458*/ 	.word	0x00000000
        /*045c*/ 	.short	0x0101
        /*045e*/ 	.byte	0x08
	.zero		1


	//   ....[58]....
        /*0460*/ 	.word	0x00002850
        /*0464*/ 	.word	0x00000003
        /*0468*/ 	.word	0x00000000
        /*046c*/ 	.short	0x0101
        /*046e*/ 	.byte	0x2b
	.zero		1


	//   ....[59]....
        /*0470*/ 	.word	0x00002920
        /*0474*/ 	.word	0x000000ff
        /*0478*/ 	.word	0x00000000
        /*047c*/ 	.short	0x0101
        /*047e*/ 	.byte	0x06
	.zero		1


	//   ....[60]....
        /*0480*/ 	.word	0x00002990
        /*0484*/ 	.word	0x000000ff
        /*0488*/ 	.word	0x00000008
        /*048c*/ 	.short	0x010a
        /*048e*/ 	.byte	0x2d
	.zero		1


	//   ....[61]....
        /*0490*/ 	.word	0x00008f20
        /*0494*/ 	.word	0x00000000
        /*0498*/ 	.word	0x00000000
        /*049c*/ 	.short	0x0101
        /*049e*/ 	.byte	0x2b
	.zero		1


	//   ....[62]....
        /*04a0*/ 	.word	0x000097f0
        /*04a4*/ 	.word	0x0000000b
        /*04a8*/ 	.word	0x000000b8
        /*04ac*/ 	.short	0x010a
        /*04ae*/ 	.byte	0x3f
	.zero		1


	//   ....[63]....
        /*04b0*/ 	.word	0x00009bb0
        /*04b4*/ 	.word	0x00000006
        /*04b8*/ 	.word	0x000001a8
        /*04bc*/ 	.short	0x0101
        /*04be*/ 	.byte	0x3f
	.zero		1


	//   ....[64]....
        /*04c0*/ 	.word	0x0000a2d0
        /*04c4*/ 	.word	0x00000007
        /*04c8*/ 	.word	0x00000000
        /*04cc*/ 	.short	0x010a
        /*04ce*/ 	.byte	0x3f
	.zero		1


	//   ....[65]....
        /*04d0*/ 	.word	0x0000a350
        /*04d4*/ 	.word	0x00000006
        /*04d8*/ 	.word	0x00000000
        /*04dc*/ 	.short	0x010a
        /*04de*/ 	.byte	0x3f
	.zero		1


	//   ....[66]....
        /*04e0*/ 	.word	0x0000a3e0
        /*04e4*/ 	.word	0x00000007
        /*04e8*/ 	.word	0x00000000
        /*04ec*/ 	.short	0x010a
        /*04ee*/ 	.byte	0x3f
	.zero		1


	//   ....[67]....
        /*04f0*/ 	.word	0x0000a470
        /*04f4*/ 	.word	0x00000006
        /*04f8*/ 	.word	0x00000000
        /*04fc*/ 	.short	0x010a
        /*04fe*/ 	.byte	0x3f
	.zero		1


	//   ....[68]....
        /*0500*/ 	.word	0x0000a500
        /*0504*/ 	.word	0x00000007
        /*0508*/ 	.word	0x00000000
        /*050c*/ 	.short	0x010a
        /*050e*/ 	.byte	0x3f
	.zero		1


	//   ....[69]....
        /*0510*/ 	.word	0x0000a590
        /*0514*/ 	.word	0x00000006
        /*0518*/ 	.word	0x00000000
        /*051c*/ 	.short	0x010a
        /*051e*/ 	.byte	0x3f
	.zero		1


	//   ....[70]....
        /*0520*/ 	.word	0x0000a620
        /*0524*/ 	.word	0x00000007
        /*0528*/ 	.word	0x00000000
        /*052c*/ 	.short	0x010a
        /*052e*/ 	.byte	0x3f
	.zero		1


	//   ....[71]....
        /*0530*/ 	.word	0x0000a6b0
        /*0534*/ 	.word	0x00000006
        /*0538*/ 	.word	0x00000000
        /*053c*/ 	.short	0x010a
        /*053e*/ 	.byte	0x3f
	.zero		1


	//   ....[72]....
        /*0540*/ 	.word	0x0000a740
        /*0544*/ 	.word	0x00000007
        /*0548*/ 	.word	0x00000000
        /*054c*/ 	.short	0x010a
        /*054e*/ 	.byte	0x3f
	.zero		1


	//   ....[73]....
        /*0550*/ 	.word	0x0000a7d0
        /*0554*/ 	.word	0x00000006
        /*0558*/ 	.word	0x00000000
        /*055c*/ 	.short	0x010a
        /*055e*/ 	.byte	0x3f
	.zero		1


	//   ....[74]....
        /*0560*/ 	.word	0x0000a860
        /*0564*/ 	.word	0x00000007
        /*0568*/ 	.word	0x00000000
        /*056c*/ 	.short	0x010a
        /*056e*/ 	.byte	0x3f
	.zero		1


	//   ....[75]....
        /*0570*/ 	.word	0x0000a8f0
        /*0574*/ 	.word	0x00000006
        /*0578*/ 	.word	0x00000000
        /*057c*/ 	.short	0x010a
        /*057e*/ 	.byte	0x3f
	.zero		1


	//   ....[76]....
        /*0580*/ 	.word	0x0000a980
        /*0584*/ 	.word	0x00000007
        /*0588*/ 	.word	0x00000000
        /*058c*/ 	.short	0x010a
        /*058e*/ 	.byte	0x3f
	.zero		1


	//   ....[77]....
        /*0590*/ 	.word	0x0000aa10
        /*0594*/ 	.word	0x00000006
        /*0598*/ 	.word	0x00000000
        /*059c*/ 	.short	0x010a
        /*059e*/ 	.byte	0x3f
	.zero		1


	//   ....[78]....
        /*05a0*/ 	.word	0x0000aaa0
        /*05a4*/ 	.word	0x00000007
        /*05a8*/ 	.word	0x00000000
        /*05ac*/ 	.short	0x010a
        /*05ae*/ 	.byte	0x3f
	.zero		1


	//   ....[79]....
        /*05b0*/ 	.word	0x0000ab30
        /*05b4*/ 	.word	0x00000006
        /*05b8*/ 	.word	0x00000000
        /*05bc*/ 	.short	0x010a
        /*05be*/ 	.byte	0x3f
	.zero		1


	//   ....[80]....
        /*05c0*/ 	.word	0x0000abc0
        /*05c4*/ 	.word	0x00000007
        /*05c8*/ 	.word	0x00000000
        /*05cc*/ 	.short	0x010a
        /*05ce*/ 	.byte	0x3f
	.zero		1


	//   ....[81]....
        /*05d0*/ 	.word	0x0000ac50
        /*05d4*/ 	.word	0x00000006
        /*05d8*/ 	.word	0x00000000
        /*05dc*/ 	.short	0x010a
        /*05de*/ 	.byte	0x3f
	.zero		1


	//   ....[82]....
        /*05e0*/ 	.word	0x0000ace0
        /*05e4*/ 	.word	0x00000007
        /*05e8*/ 	.word	0x00000000
        /*05ec*/ 	.short	0x010a
        /*05ee*/ 	.byte	0x3f
	.zero		1


	//   ....[83]....
        /*05f0*/ 	.word	0x0000ad70
        /*05f4*/ 	.word	0x00000006
        /*05f8*/ 	.word	0x00000000
        /*05fc*/ 	.short	0x010a
        /*05fe*/ 	.byte	0x3f
	.zero		1


	//   ....[84]....
        /*0600*/ 	.word	0x0000ae00
        /*0604*/ 	.word	0x00000007
        /*0608*/ 	.word	0x00000000
        /*060c*/ 	.short	0x010a
        /*060e*/ 	.byte	0x3f
	.zero		1


	//   ....[85]....
        /*0610*/ 	.word	0x0000ae90
        /*0614*/ 	.word	0x00000006
        /*0618*/ 	.word	0x00000000
        /*061c*/ 	.short	0x010a
        /*061e*/ 	.byte	0x3f
	.zero		1


	//   ....[86]....
        /*0620*/ 	.word	0x0000af20
        /*0624*/ 	.word	0x00000005
        /*0628*/ 	.word	0x00000000
        /*062c*/ 	.short	0x010a
        /*062e*/ 	.byte	0x3f
	.zero		1


	//   ....[87]....
        /*0630*/ 	.word	0x0000af90
        /*0634*/ 	.word	0x00000003
        /*0638*/ 	.word	0xfffffff8
        /*063c*/ 	.short	0x010a
        /*063e*/ 	.byte	0x3f
	.zero		1


	//   ....[88]....
        /*0640*/ 	.word	0x0000afe0
        /*0644*/ 	.word	0x00000003
        /*0648*/ 	.word	0x00000000
        /*064c*/ 	.short	0x010a
        /*064e*/ 	.byte	0x3f
	.zero		1


	//   ....[89]....
        /*0650*/ 	.word	0x0000b040
        /*0654*/ 	.word	0x00000004
        /*0658*/ 	.word	0x00000000
        /*065c*/ 	.short	0x010a
        /*065e*/ 	.byte	0x3f
	.zero		1


	//   ....[90]....
        /*0660*/ 	.word	0x0000b0a0
        /*0664*/ 	.word	0x00000003
        /*0668*/ 	.word	0x00000008
        /*066c*/ 	.short	0x010a
        /*066e*/ 	.byte	0x3f
	.zero		1


	//   ....[91]....
        /*0670*/ 	.word	0x0000b170
        /*0674*/ 	.word	0x0000000b
        /*0678*/ 	.word	0x000000b8
        /*067c*/ 	.short	0x010a
        /*067e*/ 	.byte	0x3f
	.zero		1


	//   ....[92]....
        /*0680*/ 	.word	0x0000b240
        /*0684*/ 	.word	0x00000007
        /*0688*/ 	.word	0x00000000
        /*068c*/ 	.short	0x010a
        /*068e*/ 	.byte	0x3f
	.zero		1


	//   ....[93]....
        /*0690*/ 	.word	0x0000b290
        /*0694*/ 	.word	0x00000006
        /*0698*/ 	.word	0x00000000
        /*069c*/ 	.short	0x010a
        /*069e*/ 	.byte	0x3f
	.zero		1


	//   ....[94]....
        /*06a0*/ 	.word	0x0000b2e0
        /*06a4*/ 	.word	0x00000007
        /*06a8*/ 	.word	0x00000000
        /*06ac*/ 	.short	0x010a
        /*06ae*/ 	.byte	0x3f
	.zero		1


	//   ....[95]....
        /*06b0*/ 	.word	0x0000b330
        /*06b4*/ 	.word	0x00000006
        /*06b8*/ 	.word	0x00000000
        /*06bc*/ 	.short	0x010a
        /*06be*/ 	.byte	0x3f
	.zero		1


	//   ....[96]....
        /*06c0*/ 	.word	0x0000b380
        /*06c4*/ 	.word	0x00000007
        /*06c8*/ 	.word	0x00000000
        /*06cc*/ 	.short	0x010a
        /*06ce*/ 	.byte	0x3f
	.zero		1


	//   ....[97]....
        /*06d0*/ 	.word	0x0000b3d0
        /*06d4*/ 	.word	0x00000006
        /*06d8*/ 	.word	0x00000000
        /*06dc*/ 	.short	0x010a
        /*06de*/ 	.byte	0x3f
	.zero		1


	//   ....[98]....
        /*06e0*/ 	.word	0x0000b420
        /*06e4*/ 	.word	0x00000007
        /*06e8*/ 	.word	0x00000000
        /*06ec*/ 	.short	0x010a
        /*06ee*/ 	.byte	0x3f
	.zero		1


	//   ....[99]....
        /*06f0*/ 	.word	0x0000b470
        /*06f4*/ 	.word	0x00000006
        /*06f8*/ 	.word	0x00000000
        /*06fc*/ 	.short	0x010a
        /*06fe*/ 	.byte	0x3f
	.zero		1


	//   ....[100]....
        /*0700*/ 	.word	0x0000b4c0
        /*0704*/ 	.word	0x00000007
        /*0708*/ 	.word	0x00000000
        /*070c*/ 	.short	0x010a
        /*070e*/ 	.byte	0x3f
	.zero		1


	//   ....[101]....
        /*0710*/ 	.word	0x0000b510
        /*0714*/ 	.word	0x00000006
        /*0718*/ 	.word	0x00000000
        /*071c*/ 	.short	0x010a
        /*071e*/ 	.byte	0x3f
	.zero		1


	//   ....[102]....
        /*0720*/ 	.word	0x0000b560
        /*0724*/ 	.word	0x00000007
        /*0728*/ 	.word	0x00000000
        /*072c*/ 	.short	0x010a
        /*072e*/ 	.byte	0x3f
	.zero		1


	//   ....[103]....
        /*0730*/ 	.word	0x0000b5b0
        /*0734*/ 	.word	0x00000006
        /*0738*/ 	.word	0x00000000
        /*073c*/ 	.short	0x010a
        /*073e*/ 	.byte	0x3f
	.zero		1


	//   ....[104]....
        /*0740*/ 	.word	0x0000b600
        /*0744*/ 	.word	0x00000007
        /*0748*/ 	.word	0x00000000
        /*074c*/ 	.short	0x010a
        /*074e*/ 	.byte	0x3f
	.zero		1


	//   ....[105]....
        /*0750*/ 	.word	0x0000b650
        /*0754*/ 	.word	0x00000006
        /*0758*/ 	.word	0x00000000
        /*075c*/ 	.short	0x010a
        /*075e*/ 	.byte	0x3f
	.zero		1


	//   ....[106]....
        /*0760*/ 	.word	0x0000b6a0
        /*0764*/ 	.word	0x00000007
        /*0768*/ 	.word	0x00000000
        /*076c*/ 	.short	0x010a
        /*076e*/ 	.byte	0x3f
	.zero		1


	//   ....[107]....
        /*0770*/ 	.word	0x0000b6f0
        /*0774*/ 	.word	0x00000006
        /*0778*/ 	.word	0x00000000
        /*077c*/ 	.short	0x010a
        /*077e*/ 	.byte	0x3f
	.zero		1


	//   ....[108]....
        /*0780*/ 	.word	0x0000b740
        /*0784*/ 	.word	0x00000007
        /*0788*/ 	.word	0x00000000
        /*078c*/ 	.short	0x010a
        /*078e*/ 	.byte	0x3f
	.zero		1


	//   ....[109]....
        /*0790*/ 	.word	0x0000b790
        /*0794*/ 	.word	0x00000006
        /*0798*/ 	.word	0x00000000
        /*079c*/ 	.short	0x010a
        /*079e*/ 	.byte	0x3f
	.zero		1


	//   ....[110]....
        /*07a0*/ 	.word	0x0000b7e0
        /*07a4*/ 	.word	0x00000007
        /*07a8*/ 	.word	0x00000000
        /*07ac*/ 	.short	0x010a
        /*07ae*/ 	.byte	0x3f
	.zero		1


	//   ....[111]....
        /*07b0*/ 	.word	0x0000b830
        /*07b4*/ 	.word	0x00000006
        /*07b8*/ 	.word	0x00000000
        /*07bc*/ 	.short	0x010a
        /*07be*/ 	.byte	0x3f
	.zero		1


	//   ....[112]....
        /*07c0*/ 	.word	0x0000b880
        /*07c4*/ 	.word	0x00000007
        /*07c8*/ 	.word	0x00000000
        /*07cc*/ 	.short	0x010a
        /*07ce*/ 	.byte	0x3f
	.zero		1


	//   ....[113]....
        /*07d0*/ 	.word	0x0000b8d0
        /*07d4*/ 	.word	0x00000006
        /*07d8*/ 	.word	0x00000000
        /*07dc*/ 	.short	0x010a
        /*07de*/ 	.byte	0x3f
	.zero		1


	//----- nvinfo : EIATTR_NUM_MBARRIERS
	.align		4
.L_37:
        /*07e0*/ 	.byte	0x03, 0x38
        /*07e2*/ 	.short	0x0034


	//----- nvinfo : EIATTR_EXIT_INSTR_OFFSETS
	.align		4
        /*07e4*/ 	.byte	0x04, 0x1c
        /*07e6*/ 	.short	(.L_39 - .L_38)


	//   ....[0]....
.L_38:
        /*07e8*/ 	.word	0x00001410


	//   ....[1]....
        /*07ec*/ 	.word	0x00001470


	//   ....[2]....
        /*07f0*/ 	.word	0x00009520


	//   ....[3]....
        /*07f4*/ 	.word	0x00009550


	//   ....[4]....
        /*07f8*/ 	.word	0x0000af70


	//----- nvinfo : EIATTR_MAX_THREADS
	.align		4
.L_39:
        /*07fc*/ 	.byte	0x04, 0x05
        /*07fe*/ 	.short	(.L_41 - .L_40)
.L_40:
        /*0800*/ 	.word	0x00000180
        /*0804*/ 	.word	0x00000001
        /*0808*/ 	.word	0x00000001


	//----- nvinfo : EIATTR_CRS_STACK_SIZE
	.align		4
.L_41:
        /*080c*/ 	.byte	0x04, 0x1e
        /*080e*/ 	.short	(.L_43 - .L_42)
.L_42:
        /*0810*/ 	.word	0x00000000


	//----- nvinfo : EIATTR_CBANK_PARAM_SIZE
	.align		4
.L_43:
        /*0814*/ 	.byte	0x03, 0x19
        /*0816*/ 	.short	0x0470


	//----- nvinfo : EIATTR_PARAM_CBANK
	.align		4
        /*0818*/ 	.byte	0x04, 0x0a
        /*081a*/ 	.short	(.L_45 - .L_44)
	.align		4
.L_44:
        /*081c*/ 	.word	index@(.nv.constant0._ZN7cutlass13device_kernelINS_4gemm6kernel13GemmUniversalIN4cute5tupleIJiiiiEEENS1_10collective13CollectiveMmaINS1_34MainloopSm90TmaGmmaWarpSpecializedILi23ENS5_IJNS4_1CILi1EEESB_SB_EEENS1_32KernelTmaWarpSpecializedPingpongEEENS5_IJNSA_ILi64EEENSA_ILi240EEENSA_ILi32EEEEEEaNS5_IJlSB_lEEEaSJ_NS4_8TiledMMAINS4_8MMA_AtomIJNS4_4SM904GMMA26MMA_64x16x32_S32S8S8_SS_TNEEEENS4_6LayoutISC_NS5_IJNSA_ILi0EEESR_SR_EEEEENS5_IJNS4_10UnderscoreESU_SU_EEEEENS4_13SM90_TMA_LOADENS4_14ComposedLayoutINS4_7SwizzleILi1ELi4ELi3EEENS4_18smem_ptr_flag_bitsILi8EEENSQ_INS5_IJNSA_ILi8EEESH_EEENS5_IJSH_SB_EEEEEEEvNS4_8identityESX_S17_vS18_EENS_8epilogue10collective6detail29Sm90TmaWarpSpecializedAdapterINS1B_15DefaultEpilogueIaSJ_SJ_NS1A_6thread17LinearCombinationIaLi1EiiLNS1F_9ScaleType4KindE0ELNS_15FloatRoundStyleE2EaEENS1_15EpilogueDefaultEEEEEvvEEEEvNT_6ParamsE)
        /*0820*/ 	.short	0x0210
        /*0822*/ 	.short	0x0470


	//----- nvinfo : EIATTR_SW_WAR
	.align		4
.L_45:
        /*0824*/ 	.byte	0x04, 0x36
        /*0826*/ 	.short	(.L_47 - .L_46)
.L_46:
        /*0828*/ 	.word	0x00000008
.L_47:


//--------------------- .nv.callgraph             --------------------------
	.section	.nv.callgraph,"",@"SHT_CUDA_CALLGRAPH"
	.align	4
	.sectionentsize	8
	.align		4
        /*0000*/ 	.word	0x00000000
	.align		4
        /*0004*/ 	.word	0xffffffff
	.align		4
        /*0008*/ 	.word	index@(_ZN7cutlass13device_kernelINS_4gemm6kernel13GemmUniversalIN4cute5tupleIJiiiiEEENS1_10collective13CollectiveMmaINS1_34MainloopSm90TmaGmmaWarpSpecializedILi23ENS5_IJNS4_1CILi1EEESB_SB_EEENS1_32KernelTmaWarpSpecializedPingpongEEENS5_IJNSA_ILi64EEENSA_ILi240EEENSA_ILi32EEEEEEaNS5_IJlSB_lEEEaSJ_NS4_8TiledMMAINS4_8MMA_AtomIJNS4_4SM904GMMA26MMA_64x16x32_S32S8S8_SS_TNEEEENS4_6LayoutISC_NS5_IJNSA_ILi0EEESR_SR_EEEEENS5_IJNS4_10UnderscoreESU_SU_EEEEENS4_13SM90_TMA_LOADENS4_14ComposedLayoutINS4_7SwizzleILi1ELi4ELi3EEENS4_18smem_ptr_flag_bitsILi8EEENSQ_INS5_IJNSA_ILi8EEESH_EEENS5_IJSH_SB_EEEEEEEvNS4_8identityESX_S17_vS18_EENS_8epilogue10collective6detail29Sm90TmaWarpSpecializedAdapterINS1B_15DefaultEpilogueIaSJ_SJ_NS1A_6thread17LinearCombinationIaLi1EiiLNS1F_9ScaleType4KindE0ELNS_15FloatRoundStyleE2EaEENS1_15EpilogueDefaultEEEEEvvEEEEvNT_6ParamsE)
	.align		4
        /*000c*/ 	.word	index@(__assertfail)
	.align		4
        /*0010*/ 	.word	0x00000000
	.align		4
        /*0014*/ 	.word	0xfffffffe
	.align		4
        /*0018*/ 	.word	0x00000000
	.align		4
        /*001c*/ 	.word	0xfffffffd
	.align		4
        /*0020*/ 	.word	0x00000000
	.align		4
        /*0024*/ 	.word	0xfffffffc


//--------------------- .nv.constant4             --------------------------
	.section	.nv.constant4,"a",@progbits
	.align	8
	.align		8
.nv.constant4:
        /*0000*/ 	.dword	__assertfail
	.align		8
        /*0008*/ 	.dword	__unnamed_1
	.align		8
        /*0010*/ 	.dword	_ZN39_INTERNAL_8ea0880c_4_k_cu_cc3ec679_57914cuda3std3__45__cpo5beginE
	.align		8
        /*0018*/ 	.dword	_ZN39_INTERNAL_8ea0880c_4_k_cu_cc3ec679_57914cuda3std3__45__cpo3endE
	.align		8
        /*0020*/ 	.dword	_ZN39_INTERNAL_8ea0880c_4_k_cu_cc3ec679_57914cuda3std3__45__cpo6cbeginE
	.align		8
        /*0028*/ 	.dword	_ZN39_INTERNAL_8ea0880c_4_k_cu_cc3ec679_57914cuda3std3__45__cpo4cendE
	.align		8
        /*0030*/ 	.dword	_ZN39_INTERNAL_8ea0880c_4_k_cu_cc3ec679_57914cuda3std3__441_GLOBAL__N__8ea0880c_4_k_cu_cc3ec679_57916ignoreE
	.align		8
        /*0038*/ 	.dword	_ZN39_INTERNAL_8ea0880c_4_k_cu_cc3ec679_57914cuda3std3__419piecewise_constructE
	.align		8
        /*0040*/ 	.dword	_ZN39_INTERNAL_8ea0880c_4_k_cu_cc3ec679_57914cuda3std3__48in_placeE
	.align		8
        /*0048*/ 	.dword	_ZN39_INTERNAL_8ea0880c_4_k_cu_cc3ec679_57914cuda3std6ranges3__45__cpo4swapE
	.align		8
        /*0050*/ 	.dword	_ZN39_INTERNAL_8ea0880c_4_k_cu_cc3ec679_57914cuda3std6ranges3__45__cpo9iter_moveE
	.align		8
        /*0058*/ 	.dword	_ZN39_INTERNAL_8ea0880c_4_k_cu_cc3ec679_57914cute7productE
	.align		8
        /*0060*/ 	.dword	_ZN39_INTERNAL_8ea0880c_4_k_cu_cc3ec679_57914cute1_E
	.align		8
        /*0068*/ 	.dword	$str$22
	.align		8
        /*0070*/ 	.dword	$str$23


//--------------------- .text._ZN7cutlass13device_kernelINS_4gemm6kernel13GemmUniversalIN4cute5tupleIJiiiiEEENS1_10collective13CollectiveMmaINS1_34MainloopSm90TmaGmmaWarpSpecializedILi23ENS5_IJNS4_1CILi1EEESB_SB_EEENS1_32KernelTmaWarpSpecializedPingpongEEENS5_IJNSA_ILi64EEENSA_ILi240EEENSA_ILi32EEEEEEaNS5_IJlSB_lEEEaSJ_NS4_8TiledMMAINS4_8MMA_AtomIJNS4_4SM904GMMA26MMA_64x16x32_S32S8S8_SS_TNEEEENS4_6LayoutISC_NS5_IJNSA_ILi0EEESR_SR_EEEEENS5_IJNS4_10UnderscoreESU_SU_EEEEENS4_13SM90_TMA_LOADENS4_14ComposedLayoutINS4_7SwizzleILi1ELi4ELi3EEENS4_18smem_ptr_flag_bitsILi8EEENSQ_INS5_IJNSA_ILi8EEESH_EEENS5_IJSH_SB_EEEEEEEvNS4_8identityESX_S17_vS18_EENS_8epilogue10collective6detail29Sm90TmaWarpSpecializedAdapterINS1B_15DefaultEpilogueIaSJ_SJ_NS1A_6thread17LinearCombinationIaLi1EiiLNS1F_9ScaleType4KindE0ELNS_15FloatRoundStyleE2EaEENS1_15EpilogueDefaultEEEEEvvEEEEvNT_6ParamsE --------------------------
	.section	.text._ZN7cutlass13device_kernelINS_4gemm6kernel13GemmUniversalIN4cute5tupleIJiiiiEEENS1_10collective13CollectiveMmaINS1_34MainloopSm90TmaGmmaWarpSpecializedILi23ENS5_IJNS4_1CILi1EEESB_SB_EEENS1_32KernelTmaWarpSpecializedPingpongEEENS5_IJNSA_ILi64EEENSA_ILi240EEENSA_ILi32EEEEEEaNS5_IJlSB_lEEEaSJ_NS4_8TiledMMAINS4_8MMA_AtomIJNS4_4SM904GMMA26MMA_64x16x32_S32S8S8_SS_TNEEEENS4_6LayoutISC_NS5_IJNSA_ILi0EEESR_SR_EEEEENS5_IJNS4_10UnderscoreESU_SU_EEEEENS4_13SM90_TMA_LOADENS4_14ComposedLayoutINS4_7SwizzleILi1ELi4ELi3EEENS4_18smem_ptr_flag_bitsILi8EEENSQ_INS5_IJNSA_ILi8EEESH_EEENS5_IJSH_SB_EEEEEEEvNS4_8identityESX_S17_vS18_EENS_8epilogue10collective6detail29Sm90TmaWarpSpecializedAdapterINS1B_15DefaultEpilogueIaSJ_SJ_NS1A_6thread17LinearCombinationIaLi1EiiLNS1F_9ScaleType4KindE0ELNS_15FloatRoundStyleE2EaEENS1_15EpilogueDefaultEEEEEvvEEEEvNT_6ParamsE,"ax",@progbits
	.align	128
.text._ZN7cutlass13device_kernelINS_4gemm6kernel13GemmUniversalIN4cute5tupleIJiiiiEEENS1_10collective13CollectiveMmaINS1_34MainloopSm90TmaGmmaWarpSpecializedILi23ENS5_IJNS4_1CILi1EEESB_SB_EEENS1_32KernelTmaWarpSpecializedPingpongEEENS5_IJNSA_ILi64EEENSA_ILi240EEENSA_ILi32EEEEEEaNS5_IJlSB_lEEEaSJ_NS4_8TiledMMAINS4_8MMA_AtomIJNS4_4SM904GMMA26MMA_64x16x32_S32S8S8_SS_TNEEEENS4_6LayoutISC_NS5_IJNSA_ILi0EEESR_SR_EEEEENS5_IJNS4_10UnderscoreESU_SU_EEEEENS4_13SM90_TMA_LOADENS4_14ComposedLayoutINS4_7SwizzleILi1ELi4ELi3EEENS4_18smem_ptr_flag_bitsILi8EEENSQ_INS5_IJNSA_ILi8EEESH_EEENS5_IJSH_SB_EEEEEEEvNS4_8identityESX_S17_vS18_EENS_8epilogue10collective6detail29Sm90TmaWarpSpecializedAdapterINS1B_15DefaultEpilogueIaSJ_SJ_NS1A_6thread17LinearCombinationIaLi1EiiLNS1F_9ScaleType4KindE0ELNS_15FloatRoundStyleE2EaEENS1_15EpilogueDefaultEEEEEvvEEEEvNT_6ParamsE:
        .type           _ZN7cutlass13device_kernelINS_4gemm6kernel13GemmUniversalIN4cute5tupleIJiiiiEEENS1_10collective13CollectiveMmaINS1_34MainloopSm90TmaGmmaWarpSpecializedILi23ENS5_IJNS4_1CILi1EEESB_SB_EEENS1_32KernelTmaWarpSpecializedPingpongEEENS5_IJNSA_ILi64EEENSA_ILi240EEENSA_ILi32EEEEEEaNS5_IJlSB_lEEEaSJ_NS4_8TiledMMAINS4_8MMA_AtomIJNS4_4SM904GMMA26MMA_64x16x32_S32S8S8_SS_TNEEEENS4_6LayoutISC_NS5_IJNSA_ILi0EEESR_SR_EEEEENS5_IJNS4_10UnderscoreESU_SU_EEEEENS4_13SM90_TMA_LOADENS4_14ComposedLayoutINS4_7SwizzleILi1ELi4ELi3EEENS4_18smem_ptr_flag_bitsILi8EEENSQ_INS5_IJNSA_ILi8EEESH_EEENS5_IJSH_SB_EEEEEEEvNS4_8identityESX_S17_vS18_EENS_8epilogue10collective6detail29Sm90TmaWarpSpecializedAdapterINS1B_15DefaultEpilogueIaSJ_SJ_NS1A_6thread17LinearCombinationIaLi1EiiLNS1F_9ScaleType4KindE0ELNS_15FloatRoundStyleE2EaEENS1_15EpilogueDefaultEEEEEvvEEEEvNT_6ParamsE,@function
        .size           _ZN7cutlass13device_kernelINS_4gemm6kernel13GemmUniversalIN4cute5tupleIJiiiiEEENS1_10collective13CollectiveMmaINS1_34MainloopSm90TmaGmmaWarpSpecializedILi23ENS5_IJNS4_1CILi1EEESB_SB_EEENS1_32KernelTmaWarpSpecializedPingpongEEENS5_IJNSA_ILi64EEENSA_ILi240EEENSA_ILi32EEEEEEaNS5_IJlSB_lEEEaSJ_NS4_8TiledMMAINS4_8MMA_AtomIJNS4_4SM904GMMA26MMA_64x16x32_S32S8S8_SS_TNEEEENS4_6LayoutISC_NS5_IJNSA_ILi0EEESR_SR_EEEEENS5_IJNS4_10UnderscoreESU_SU_EEEEENS4_13SM90_TMA_LOADENS4_14ComposedLayoutINS4_7SwizzleILi1ELi4ELi3EEENS4_18smem_ptr_flag_bitsILi8EEENSQ_INS5_IJNSA_ILi8EEESH_EEENS5_IJSH_SB_EEEEEEEvNS4_8identityESX_S17_vS18_EENS_8epilogue10collective6detail29Sm90TmaWarpSpecializedAdapterINS1B_15DefaultEpilogueIaSJ_SJ_NS1A_6thread17LinearCombinationIaLi1EiiLNS1F_9ScaleType4KindE0ELNS_15FloatRoundStyleE2EaEENS1_15EpilogueDefaultEEEEEvvEEEEvNT_6ParamsE,(.L_x_352 - _ZN7cutlass13device_kernelINS_4gemm6kernel13GemmUniversalIN4cute5tupleIJiiiiEEENS1_10collective13CollectiveMmaINS1_34MainloopSm90TmaGmmaWarpSpecializedILi23ENS5_IJNS4_1CILi1EEESB_SB_EEENS1_32KernelTmaWarpSpecializedPingpongEEENS5_IJNSA_ILi64EEENSA_ILi240EEENSA_ILi32EEEEEEaNS5_IJlSB_lEEEaSJ_NS4_8TiledMMAINS4_8MMA_AtomIJNS4_4SM904GMMA26MMA_64x16x32_S32S8S8_SS_TNEEEENS4_6LayoutISC_NS5_IJNSA_ILi0EEESR_SR_EEEEENS5_IJNS4_10UnderscoreESU_SU_EEEEENS4_13SM90_TMA_LOADENS4_14ComposedLayoutINS4_7SwizzleILi1ELi4ELi3EEENS4_18smem_ptr_flag_bitsILi8EEENSQ_INS5_IJNSA_ILi8EEESH_EEENS5_IJSH_SB_EEEEEEEvNS4_8identityESX_S17_vS18_EENS_8epilogue10collective6detail29Sm90TmaWarpSpecializedAdapterINS1B_15DefaultEpilogueIaSJ_SJ_NS1A_6thread17LinearCombinationIaLi1EiiLNS1F_9ScaleType4KindE0ELNS_15FloatRoundStyleE2EaEENS1_15EpilogueDefaultEEEEEvvEEEEvNT_6ParamsE)
        .other          _ZN7cutlass13device_kernelINS_4gemm6kernel13GemmUniversalIN4cute5tupleIJiiiiEEENS1_10collective13CollectiveMmaINS1_34MainloopSm90TmaGmmaWarpSpecializedILi23ENS5_IJNS4_1CILi1EEESB_SB_EEENS1_32KernelTmaWarpSpecializedPingpongEEENS5_IJNSA_ILi64EEENSA_ILi240EEENSA_ILi32EEEEEEaNS5_IJlSB_lEEEaSJ_NS4_8TiledMMAINS4_8MMA_AtomIJNS4_4SM904GMMA26MMA_64x16x32_S32S8S8_SS_TNEEEENS4_6LayoutISC_NS5_IJNSA_ILi0EEESR_SR_EEEEENS5_IJNS4_10UnderscoreESU_SU_EEEEENS4_13SM90_TMA_LOADENS4_14ComposedLayoutINS4_7SwizzleILi1ELi4ELi3EEENS4_18smem_ptr_flag_bitsILi8EEENSQ_INS5_IJNSA_ILi8EEESH_EEENS5_IJSH_SB_EEEEEEEvNS4_8identityESX_S17_vS18_EENS_8epilogue10collective6detail29Sm90TmaWarpSpecializedAdapterINS1B_15DefaultEpilogueIaSJ_SJ_NS1A_6thread17LinearCombinationIaLi1EiiLNS1F_9ScaleType4KindE0ELNS_15FloatRoundStyleE2EaEENS1_15EpilogueDefaultEEEEEvvEEEEvNT_6ParamsE,@"STO_CUDA_ENTRY STV_DEFAULT"
_ZN7cutlass13device_kernelINS_4gemm6kernel13GemmUniversalIN4cute5tupleIJiiiiEEENS1_10collective13CollectiveMmaINS1_34MainloopSm90TmaGmmaWarpSpecializedILi23ENS5_IJNS4_1CILi1EEESB_SB_EEENS1_32KernelTmaWarpSpecializedPingpongEEENS5_IJNSA_ILi64EEENSA_ILi240EEENSA_ILi32EEEEEEaNS5_IJlSB_lEEEaSJ_NS4_8TiledMMAINS4_8MMA_AtomIJNS4_4SM904GMMA26MMA_64x16x32_S32S8S8_SS_TNEEEENS4_6LayoutISC_NS5_IJNSA_ILi0EEESR_SR_EEEEENS5_IJNS4_10UnderscoreESU_SU_EEEEENS4_13SM90_TMA_LOADENS4_14ComposedLayoutINS4_7SwizzleILi1ELi4ELi3EEENS4_18smem_ptr_flag_bitsILi8EEENSQ_INS5_IJNSA_ILi8EEESH_EEENS5_IJSH_SB_EEEEEEEvNS4_8identityESX_S17_vS18_EENS_8epilogue10collective6detail29Sm90TmaWarpSpecializedAdapterINS1B_15DefaultEpilogueIaSJ_SJ_NS1A_6thread17LinearCombinationIaLi1EiiLNS1F_9ScaleType4KindE0ELNS_15FloatRoundStyleE2EaEENS1_15EpilogueDefaultEEEEEvvEEEEvNT_6ParamsE:
[----:B------:R-:W0:Y:S02]  /*0000*/  LDC R1, c[0x0][0x28] ;  /* 0x00000a00ff017b82 */ /* 0x000e240000000800 */
[----:B0-----:R-:W-:Y:S01]  /*0010*/  VIADD R1, R1, 0xfffffff8 ;  /* 0xfffffff801017836 */ /* 0x001fe20000000000 */
[----:B------:R-:W0:Y:S01]  /*0020*/  S2R R5, SR_TID.X ;  /* 0x0000000000057919 */ /* 0x000e220000002100 */
[----:B------:R-:W-:Y:S01]  /*0030*/  ELECT P0, URZ, PT ;  /* 0x00000000003f782f */ /* 0x000fe20003800000 */
[----:B------:R-:W-:Y:S01]  /*0040*/  BSSY B0, `(.L_x_0) ;  /* 0x000000f000007945 */ /* 0x000fe20003800000 */
[--C-:B0-----:R-:W-:Y:S02]  /*0050*/  SHF.R.U32.HI R0, RZ, 0x5, R5.reuse ;  /* 0x00000005ff007819 */ /* 0x101fe40000011605 */
[----:B------:R-:W-:-:S03]  /*0060*/  SHF.R.U32.HI R4, RZ, 0x7, R5 ;  /* 0x00000007ff047819 */ /* 0x000fc60000011605 */
[----:B------:R-:W0:Y:S04]  /*0070*/  SHFL.IDX PT, R2, R0, RZ, 0x1f ;  /* 0x00001fff00027589 */ /* 0x000e2800000e0000 */
[----:B------:R1:W2:Y:S01]  /*0080*/  SHFL.IDX PT, R7, R4, RZ, 0x1f ;  /* 0x00001fff04077589 */ /* 0x0002a200000e0000 */
[----:B0-----:R-:W-:-:S13]  /*0090*/  ISETP.NE.OR P0, PT, R2, RZ, !P0 ;  /* 0x000000ff0200720c */ /* 0x001fda0004705670 */
[----:B-12---:R-:W-:Y:S05]  /*00a0*/  @P0 BRA `(.L_x_1) ;  /* 0x0000000000200947 */ /* 0x006fea0003800000 */
[----:B------:R-:W-:Y:S02]  /*00b0*/  ULDC.64 UR4, c[0x0][0x198] ;  /* 0x0000660000047ab9 */ /* 0x000fe40000000a00 */
[----:B------:R-:W-:Y:S02]  /*00c0*/  UIADD3 UR6, UP0, UR4, 0xf0, URZ ;  /* 0x000000f004067890 */ /* 0x000fe4000ff1e03f */
[----:B------:R-:W-:Y:S02]  /*00d0*/  UIADD3 UR4, UP1, UR4, 0x1f0, URZ ;  /* 0x000001f004047890 */ /* 0x000fe4000ff3e03f */
[----:B------:R-:W-:Y:S02]  /*00e0*/  UIADD3.X UR7, URZ, UR5, URZ, UP0, !UPT ;  /* 0x000000053f077290 */ /* 0x000fe400087fe43f */
[----:B------:R-:W-:-:S07]  /*00f0*/  UIADD3.X UR5, URZ, UR5, URZ, UP1, !UPT ;  /* 0x000000053f057290 */ /* 0x000fce0008ffe43f */
[----:B------:R0:W-:Y:S02]  /*0100*/  UTMACCTL.PF [UR6] ;  /* 0x00000000060079b9 */ /* 0x0001e40008040000 */
[----:B------:R0:W-:Y:S02]  /*0110*/  UTMACCTL.PF [UR4] ;  /* 0x00000000040079b9 */ /* 0x0001e40008040000 */
[----:B0-----:R-:W-:Y:S01]  /*0120*/  NOP ;  /* 0x0000000000007918 */ /* 0x001fe20000000000 */
.L_x_1:
[----:B------:R-:W-:Y:S05]  /*0130*/  BSYNC B0 ;  /* 0x0000000000007941 */ /* 0x000fea0003800000 */
.L_x_0:
[----:B------:R-:W0:Y:S02]  /*0140*/  SHFL.IDX PT, R3, R0, RZ, 0x1f ;  /* 0x00001fff00037589 */ /* 0x000e2400000e0000 */
[----:B0-----:R-:W-:-:S13]  /*0150*/  ISETP.NE.AND P0, PT, R3, RZ, PT ;  /* 0x000000ff0300720c */ /* 0x001fda0003f05270 */
[----:B------:R-:W-:Y:S05]  /*0160*/  @P0 BRA `(.L_x_2) ;  /* 0x0000000000fc0947 */ /* 0x000fea0003800000 */
[----:B------:R-:W-:Y:S01]  /*0170*/  ELECT P0, URZ, PT ;  /* 0x00000000003f782f */ /* 0x000fe20003800000 */
[----:B------:R-:W-:-:S12]  /*0180*/  BSSY B0, `(.L_x_2) ;  /* 0x000003d000007945 */ /* 0x000fd80003800000 */
[----:B------:R-:W-:Y:S05]  /*0190*/  @!P0 BRA `(.L_x_3) ;  /* 0x0000000000ec8947 */ /* 0x000fea0003800000 */
[----:B------:R-:W0:Y:S01]  /*01a0*/  S2UR UR8, SR_CgaCtaId ;  /* 0x00000000000879c3 */ /* 0x000e220000008800 */
[----:B------:R-:W-:Y:S01]  /*01b0*/  UMOV UR4, 0x400 ;  /* 0x0000040000047882 */ /* 0x000fe20000000000 */
[----:B------:R-:W-:Y:S01]  /*01c0*/  UMOV UR5, 0x1 ;  /* 0x0000000100057882 */ /* 0x000fe20000000000 */
[----:B------:R-:W-:Y:S02]  /*01d0*/  UMOV UR6, 0x80 ;  /* 0x0000008000067882 */ /* 0x000fe40000000000 */
[----:B------:R-:W-:-:S04]  /*01e0*/  UIADD3 UR6, -UR6, 0x100000, URZ ;  /* 0x0010000006067890 */ /* 0x000fc8000fffe13f */
[----:B------:R-:W-:Y:S02]  /*01f0*/  USHF.L.U32 UR7, UR6, 0xb, URZ ;  /* 0x0000000b06077899 */ /* 0x000fe4000800063f */
[----:B------:R-:W-:Y:S02]  /*0200*/  USHF.L.U32 UR6, UR6, 0x1, URZ ;  /* 0x0000000106067899 */ /* 0x000fe4000800063f */
[----:B0-----:R-:W-:Y:S02]  /*0210*/  ULEA UR8, UR8, UR4, 0x18 ;  /* 0x0000000408087291 */ /* 0x001fe4000f8ec03f */
[----:B------:R-:W-:-:S04]  /*0220*/  UIADD3 UR4, -UR5, 0x100000, URZ ;  /* 0x0010000005047890 */ /* 0x000fc8000fffe13f */
[----:B------:R-:W-:Y:S02]  /*0230*/  USHF.L.U32 UR5, UR4, 0xb, URZ ;  /* 0x0000000b04057899 */ /* 0x000fe4000800063f */
[----:B------:R-:W-:Y:S01]  /*0240*/  USHF.L.U32 UR4, UR4, 0x1, URZ ;  /* 0x0000000104047899 */ /* 0x000fe2000800063f */
[----:B------:R-:W0:Y:S11]  /*0250*/  FENCE.VIEW.ASYNC.S ;  /* 0x00000000000073c6 */ /* 0x000e360000000000 */
[----:B0-----:R0:W1:Y:S01]  /*0260*/  SYNCS.EXCH.64 URZ, [UR8], UR4 ;  /* 0x00000004083f75b2 */ /* 0x0010620008000100 */
[----:B------:R0:W2:Y:S01]  /*0270*/  SYNCS.EXCH.64 URZ, [UR8+0xb8], UR6 ;  /* 0x0000b806083f75b2 */ /* 0x0000a20008000100 */
[----:B------:R0:W3:Y:S01]  /*0280*/  SYNCS.EXCH.64 URZ, [UR8+0x8], UR4 ;  /* 0x00000804083f75b2 */ /* 0x0000e20008000100 */
[----:B------:R0:W4:Y:S01]  /*0290*/  SYNCS.EXCH.64 URZ, [UR8+0xc0], UR6 ;  /* 0x0000c006083f75b2 */ /* 0x0001220008000100 */
[----:B------:R0:W0:Y:S01]  /*02a0*/  SYNCS.EXCH.64 URZ, [UR8+0x10], UR4 ;  /* 0x00001004083f75b2 */ /* 0x0000220008000100 */
        /* <DEDUP_REMOVED lines=41> */
[----:B-1234-:R-:W-:Y:S01]  /*0540*/  NOP ;  /* 0x0000000000007918 */ /* 0x01efe20000000000 */
.L_x_3:
[----:B0-----:R-:W-:Y:S05]  /*0550*/  BSYNC B0 ;  /* 0x0000000000007941 */ /* 0x001fea0003800000 */
.L_x_2:
[----:B------:R-:W0:Y:S01]  /*0560*/  SHFL.IDX PT, R6, R0, RZ, 0x1f ;  /* 0x00001fff00067589 */ /* 0x000e2200000e0000 */
[----:B------:R-:W-:Y:S01]  /*0570*/  ELECT P0, URZ, PT ;  /* 0x00000000003f782f */ /* 0x000fe20003800000 */
[----:B------:R-:W-:Y:S01]  /*0580*/  NOP ;  /* 0x0000000000007918 */ /* 0x000fe20000000000 */
[----:B------:R-:W-:Y:S01]  /*0590*/  ELECT P1, URZ, PT ;  /* 0x00000000003f782f */ /* 0x000fe20003820000 */
[----:B------:R1:W2:Y:S01]  /*05a0*/  SHFL.IDX PT, R3, R0, RZ, 0x1f ;  /* 0x00001fff00037589 */ /* 0x0002a200000e0000 */
[----:B------:R-:W-:Y:S01]  /*05b0*/  UMOV UR4, 0x20 ;  /* 0x0000002000047882 */ /* 0x000fe20000000000 */
[----:B------:R-:W-:Y:S01]  /*05c0*/  UMOV UR11, 0x80 ;  /* 0x00000080000b7882 */ /* 0x000fe20000000000 */
[----:B------:R-:W-:Y:S01]  /*05d0*/  NOP ;  /* 0x0000000000007918 */ /* 0x000fe20000000000 */
[----:B------:R-:W3:Y:S01]  /*05e0*/  SHFL.IDX PT, R4, R4, RZ, 0x1f ;  /* 0x00001fff04047589 */ /* 0x000ee200000e0000 */
[C---:B------:R-:W-:Y:S01]  /*05f0*/  VIADD R31, R7.reuse, 0xffffffff ;  /* 0xffffffff071f7836 */ /* 0x040fe20000000000 */
[----:B------:R-:W-:Y:S01]  /*0600*/  ULDC.64 UR36, c[0x0][0x208] ;  /* 0x0000820000247ab9 */ /* 0x000fe20000000a00 */
[----:B------:R-:W-:-:S02]  /*0610*/  ISETP.NE.AND P2, PT, R7, RZ, PT ;  /* 0x000000ff0700720c */ /* 0x000fc40003f45270 */
[----:B-1----:R-:W-:Y:S02]  /*0620*/  SHF.R.S32.HI R0, RZ, 0x1f, R5 ;  /* 0x0000001fff007819 */ /* 0x002fe40000011405 */
[----:B------:R-:W-:Y:S02]  /*0630*/  ISETP.GE.U32.AND P3, PT, R31, 0x2, PT ;  /* 0x000000021f00780c */ /* 0x000fe40003f66070 */
[----:B------:R-:W-:-:S04]  /*0640*/  LEA.HI R0, R0, R5, RZ, 0x7 ;  /* 0x0000000500007211 */ /* 0x000fc800078f38ff */
[----:B------:R-:W-:Y:S02]  /*0650*/  LOP3.LUT R0, R0, 0xffffff80, RZ, 0xc0, !PT ;  /* 0xffffff8000007812 */ /* 0x000fe400078ec0ff */
[----:B0-----:R-:W-:Y:S02]  /*0660*/  ISETP.NE.OR P0, PT, R6, RZ, !P0 ;  /* 0x000000ff0600720c */ /* 0x001fe40004705670 */
[----:B--2---:R-:W-:Y:S02]  /*0670*/  ISETP.NE.OR P1, PT, R3, RZ, !P1 ;  /* 0x000000ff0300720c */ /* 0x004fe40004f25670 */
[----:B------:R-:W-:Y:S02]  /*0680*/  SHF.R.S32.HI R3, RZ, 0x1f, R2 ;  /* 0x0000001fff037819 */ /* 0x000fe40000011402 */
[----:B---3--:R-:W-:Y:S01]  /*0690*/  R2UR UR45, R4 ;  /* 0x00000000042d72ca */ /* 0x008fe200000e0000 */
[----:B------:R-:W-:Y:S01]  /*06a0*/  IMAD.IADD R4, R5, 0x1, -R0 ;  /* 0x0000000105047824 */ /* 0x000fe200078e0a00 */
[----:B------:R-:W-:-:S05]  /*06b0*/  LEA.HI R3, R3, R2, RZ, 0x2 ;  /* 0x0000000203037211 */ /* 0x000fca00078f10ff */
[----:B------:R-:W-:Y:S01]  /*06c0*/  VOTEU.ALL UP0, P0 ;  /* 0x00000000003f7886 */ /* 0x000fe20000000000 */
[----:B------:R-:W-:Y:S01]  /*06d0*/  LOP3.LUT R3, R3, 0xfffffffc, RZ, 0xc0, !PT ;  /* 0xfffffffc03037812 */ /* 0x000fe200078ec0ff */
[----:B------:R-:W-:-:S03]  /*06e0*/  VOTEU.ALL UP1, P1 ;  /* 0x00000000003f7886 */ /* 0x000fc60000820000 */
[----:B------:R-:W0:Y:S01]  /*06f0*/  @!UP0 S2UR UR7, SR_CgaCtaId ;  /* 0x00000000000789c3 */ /* 0x000e220000008800 */
[----:B------:R-:W-:Y:S01]  /*0700*/  @!UP0 UMOV UR6, 0x400 ;  /* 0x0000040000068882 */ /* 0x000fe20000000000 */
[----:B------:R-:W-:-:S04]  /*0710*/  @!UP0 UIADD3 UR4, -UR4, 0x100000, URZ ;  /* 0x0010000004048890 */ /* 0x000fc8000fffe13f */
[----:B------:R-:W-:Y:S02]  /*0720*/  @!UP0 USHF.L.U32 UR5, UR4, 0xb, URZ ;  /* 0x0000000b04058899 */ /* 0x000fe4000800063f */
[----:B------:R-:W-:Y:S01]  /*0730*/  @!UP0 USHF.L.U32 UR4, UR4, 0x1, URZ ;  /* 0x0000000104048899 */ /* 0x000fe2000800063f */
[----:B------:R-:W-:Y:S01]  /*0740*/  IMAD.IADD R14, R2, 0x1, -R3 ;  /* 0x00000001020e7824 */ /* 0x000fe200078e0a03 */
[----:B------:R-:W-:Y:S01]  /*0750*/  @!UP1 UMOV UR9, 0x400 ;  /* 0x0000040000099882 */ /* 0x000fe20000000000 */
[----:B------:R-:W-:Y:S01]  /*0760*/  VOTEU.ALL UP2, P1 ;  /* 0x00000000003f7886 */ /* 0x000fe20000840000 */
[----:B------:R-:W-:Y:S01]  /*0770*/  VOTEU.ALL UP3, P1 ;  /* 0x00000000003f7886 */ /* 0x000fe20000860000 */
[----:B------:R-:W-:Y:S01]  /*0780*/  VOTEU.ALL UP4, P1 ;  /* 0x00000000003f7886 */ /* 0x000fe20000880000 */
[----:B------:R-:W1:Y:S01]  /*0790*/  @!UP1 S2UR UR10, SR_CgaCtaId ;  /* 0x00000000000a99c3 */ /* 0x000e620000008800 */
[----:B------:R-:W-:Y:S01]  /*07a0*/  VOTEU.ALL UP5, P1 ;  /* 0x00000000003f7886 */ /* 0x000fe200008a0000 */
[----:B0-----:R-:W-:-:S02]  /*07b0*/  @!UP0 ULEA UR8, UR7, UR6, 0x18 ;  /* 0x0000000607088291 */ /* 0x001fc4000f8ec03f */
[----:B------:R-:W-:-:S04]  /*07c0*/  @!UP1 UIADD3 UR6, -UR11, 0x100000, URZ ;  /* 0x001000000b069890 */ /* 0x000fc8000fffe13f */
[----:B------:R-:W-:Y:S02]  /*07d0*/  @!UP1 USHF.L.U32 UR7, UR6, 0xb, URZ ;  /* 0x0000000b06079899 */ /* 0x000fe4000800063f */
[----:B------:R-:W-:Y:S01]  /*07e0*/  @!UP1 USHF.L.U32 UR6, UR6, 0x1, URZ ;  /* 0x0000000106069899 */ /* 0x000fe2000800063f */
[----:B------:R-:W-:Y:S01]  /*07f0*/  VOTEU.ALL UP0, P0 ;  /* 0x00000000003f7886 */ /* 0x000fe20000000000 */
[----:B-1----:R-:W-:Y:S01]  /*0800*/  @!UP1 ULEA UR9, UR10, UR9, 0x18 ;  /* 0x000000090a099291 */ /* 0x002fe2000f8ec03f */
[----:B------:R-:W-:Y:S02]  /*0810*/  VOTEU.ALL UP1, P0 ;  /* 0x00000000003f7886 */ /* 0x000fe40000020000 */
[----:B------:R-:W-:Y:S01]  /*0820*/  ULDC.64 UR10, c[0x0][0x598] ;  /* 0x00016600000a7ab9 */ /* 0x000fe20000000a00 */
[----:B------:R-:W-:Y:S01]  /*0830*/  ISETP.NE.AND P0, PT, R14, 0x3, PT ;  /* 0x000000030e00780c */ /* 0x000fe20003f05270 */
[----:B------:R-:W0:Y:S02]  /*0840*/  FENCE.VIEW.ASYNC.S ;  /* 0x00000000000073c6 */ /* 0x000e240000000000 */
[----:B0-----:R0:W1:Y:S01]  /*0850*/  @!UP0 SYNCS.EXCH.64 URZ, [UR8+0x1a0], UR4 ;  /* 0x0001a004083f85b2 */ /* 0x0010620008000100 */
[----:B------:R-:W-:-:S02]  /*0860*/  ISETP.NE.U32.AND P1, PT, RZ, UR10, PT ;  /* 0x0000000aff007c0c */ /* 0x000fc4000bf25070 */
[----:B------:R-:W-:Y:S02]  /*0870*/  ISETP.EQ.OR P0, PT, R14, RZ, !P0 ;  /* 0x000000ff0e00720c */ /* 0x000fe40004702670 */
[----:B------:R-:W-:Y:S02]  /*0880*/  ISETP.NE.AND.EX P1, PT, RZ, UR11, PT, P1 ;  /* 0x0000000bff007c0c */ /* 0x000fe4000bf25310 */
[----:B------:R-:W-:-:S04]  /*0890*/  ISETP.EQ.AND P0, PT, R7, RZ, P0 ;  /* 0x000000ff0700720c */ /* 0x000fc80000702270 */
[----:B------:R-:W-:-:S04]  /*08a0*/  SEL R23, RZ, 0x1, !P0 ;  /* 0x00000001ff177807 */ /* 0x000fc80004000000 */
[----:B------:R-:W-:Y:S01]  /*08b0*/  SEL R23, R23, 0x2, P3 ;  /* 0x0000000217177807 */ /* 0x000fe20001800000 */
[----:B------:R0:W1:Y:S01]  /*08c0*/  @!UP1 SYNCS.EXCH.64 URZ, [UR8+0x1a8], UR4 ;  /* 0x0001a804083f95b2 */ /* 0x0000620008000100 */
[----:B------:R-:W-:Y:S01]  /*08d0*/  NOP ;  /* 0x0000000000007918 */ /* 0x000fe20000000000 */
[----:B------:R0:W1:Y:S01]  /*08e0*/  @!UP2 SYNCS.EXCH.64 URZ, [UR9+0x180], UR6 ;  /* 0x00018006093fa5b2 */ /* 0x0000620008000100 */
[----:B------:R0:W1:Y:S01]  /*08f0*/  @!UP3 SYNCS.EXCH.64 URZ, [UR9+0x188], UR6 ;  /* 0x00018806093fb5b2 */ /* 0x0000620008000100 */
[----:B------:R0:W1:Y:S01]  /*0900*/  @!UP4 SYNCS.EXCH.64 URZ, [UR9+0x190], UR6 ;  /* 0x00019006093fc5b2 */ /* 0x0000620008000100 */
[----:B------:R0:W1:Y:S01]  /*0910*/  @!UP5 SYNCS.EXCH.64 URZ, [UR9+0x198], UR6 ;  /* 0x00019806093fd5b2 */ /* 0x0000620008000100 */
[----:B------:R-:W-:Y:S01]  /*0920*/  NOP ;  /* 0x0000000000007918 */ /* 0x000fe20000000000 */
[----:B-1----:R-:W-:Y:S06]  /*0930*/  BAR.SYNC.DEFER_BLOCKING 0x0 ;  /* 0x0000000000007b1d */ /* 0x002fec0000010000 */
[----:B0-----:R-:W-:Y:S05]  /*0940*/  @!P1 BRA `(.L_x_4) ;  /* 0x00000000001c9947 */ /* 0x001fea0003800000 */
[----:B------:R-:W0:Y:S02]  /*0950*/  LDC.64 R2, c[0x0][0x598] ;  /* 0x00016600ff027b82 */ /* 0x000e240000000a00 */
[----:B0-----:R-:W2:Y:S02]  /*0960*/  LDG.E.64 R2, desc[UR36][R2.64] ;  /* 0x0000002402027981 */ /* 0x001ea4000c1e1b00 */
[----:B--2---:R-:W-:-:S04]  /*0970*/  ISETP.NE.U32.AND P0, PT, R2, RZ, PT ;  /* 0x000000ff0200720c */ /* 0x004fc80003f05070 */
[----:B------:R-:W-:-:S13]  /*0980*/  ISETP.NE.AND.EX P0, PT, R3, RZ, PT, P0 ;  /* 0x000000ff0300720c */ /* 0x000fda0003f05300 */
[----:B------:R-:W-:Y:S05]  /*0990*/  @!P0 BRA `(.L_x_4) ;  /* 0x0000000000088947 */ /* 0x000fea0003800000 */
[----:B------:R1:W5:Y:S01]  /*09a0*/  LD.E R145, desc[UR36][R2.64] ;  /* 0x0000002402917980 */ /* 0x000362000c101900 */
[----:B------:R-:W-:Y:S05]  /*09b0*/  BRA `(.L_x_5) ;  /* 0x0000000000247947 */ /* 0x000fea0003800000 */
.L_x_4:
[----:B------:R-:W-:Y:S02]  /*09c0*/  ULDC.64 UR4, c[0x0][0x588] ;  /* 0x0001620000047ab9 */ /* 0x000fe40000000a00 */
[----:B------:R-:W-:-:S04]  /*09d0*/  ISETP.NE.U32.AND P0, PT, RZ, UR4, PT ;  /* 0x00000004ff007c0c */ /* 0x000fc8000bf05070 */
[----:B------:R-:W-:-:S13]  /*09e0*/  ISETP.NE.AND.EX P0, PT, RZ, UR5, PT, P0 ;  /* 0x00000005ff007c0c */ /* 0x000fda000bf05300 */
[----:B------:R-:W-:Y:S05]  /*09f0*/  @!P0 BRA `(.L_x_6) ;  /* 0x00000000000c8947 */ /* 0x000fea0003800000 */
[----:B------:R-:W0:Y:S02]  /*0a00*/  LDC.64 R2, c[0x0][0x588] ;  /* 0x00016200ff027b82 */ /* 0x000e240000000a00 */
[----:B0-----:R0:W5:Y:S01]  /*0a10*/  LDG.E R145, desc[UR36][R2.64] ;  /* 0x0000002402917981 */ /* 0x001162000c1e1900 */
[----:B------:R-:W-:Y:S05]  /*0a20*/  BRA `(.L_x_5) ;  /* 0x0000000000087947 */ /* 0x000fea0003800000 */
.L_x_6:
[----:B------:R-:W-:Y:S02]  /*0a30*/  ULDC UR4, c[0x0][0x580] ;  /* 0x0001600000047ab9 */ /* 0x000fe40000000800 */
[----:B------:R-:W-:-:S07]  /*0a40*/  IMAD.U32 R145, RZ, RZ, UR4 ;  /* 0x00000004ff917e24 */ /* 0x000fce000f8e00ff */
.L_x_5:
[----:B------:R-:W-:Y:S02]  /*0a50*/  ULDC.64 UR4, c[0x0][0x5a0] ;  /* 0x0001680000047ab9 */ /* 0x000fe40000000a00 */
[----:B------:R-:W-:-:S04]  /*0a60*/  ISETP.NE.U32.AND P0, PT, RZ, UR4, PT ;  /* 0x00000004ff007c0c */ /* 0x000fc8000bf05070 */
[----:B------:R-:W-:-:S13]  /*0a70*/  ISETP.NE.AND.EX P0, PT, RZ, UR5, PT, P0 ;  /* 0x00000005ff007c0c */ /* 0x000fda000bf05300 */
[----:B------:R-:W-:Y:S05]  /*0a80*/  @!P0 BRA `(.L_x_7) ;  /* 0x00000000001c8947 */ /* 0x000fea0003800000 */
[----:B01----:R-:W0:Y:S02]  /*0a90*/  LDC.64 R2, c[0x0][0x5a0] ;  /* 0x00016800ff027b82 */ /* 0x003e240000000a00 */
[----:B0-----:R-:W2:Y:S02]  /*0aa0*/  LDG.E.64 R2, desc[UR36][R2.64] ;  /* 0x0000002402027981 */ /* 0x001ea4000c1e1b00 */
[----:B--2---:R-:W-:-:S04]  /*0ab0*/  ISETP.NE.U32.AND P0, PT, R2, RZ, PT ;  /* 0x000000ff0200720c */ /* 0x004fc80003f05070 */
[----:B------:R-:W-:-:S13]  /*0ac0*/  ISETP.NE.AND.EX P0, PT, R3, RZ, PT, P0 ;  /* 0x000000ff0300720c */ /* 0x000fda0003f05300 */
[----:B------:R-:W-:Y:S05]  /*0ad0*/  @!P0 BRA `(.L_x_7) ;  /* 0x0000000000088947 */ /* 0x000fea0003800000 */
[----:B------:R3:W5:Y:S01]  /*0ae0*/  LD.E R144, desc[UR36][R2.64] ;  /* 0x0000002402907980 */ /* 0x000762000c101900 */
[----:B------:R-:W-:Y:S05]  /*0af0*/  BRA `(.L_x_8) ;  /* 0x0000000000247947 */ /* 0x000fea0003800000 */
.L_x_7:
[----:B------:R-:W-:Y:S02]  /*0b00*/  ULDC.64 UR4, c[0x0][0x590] ;  /* 0x0001640000047ab9 */ /* 0x000fe40000000a00 */
[----:B------:R-:W-:-:S04]  /*0b10*/  ISETP.NE.U32.AND P0, PT, RZ, UR4, PT ;  /* 0x00000004ff007c0c */ /* 0x000fc8000bf05070 */
[----:B------:R-:W-:-:S13]  /*0b20*/  ISETP.NE.AND.EX P0, PT, RZ, UR5, PT, P0 ;  /* 0x00000005ff007c0c */ /* 0x000fda000bf05300 */
[----:B------:R-:W-:Y:S05]  /*0b30*/  @!P0 BRA `(.L_x_9) ;  /* 0x00000000000c8947 */ /* 0x000fea0003800000 */
[----:B01----:R-:W0:Y:S02]  /*0b40*/  LDC.64 R2, c[0x0][0x590] ;  /* 0x00016400ff027b82 */ /* 0x003e240000000a00 */
[----:B0-----:R2:W5:Y:S01]  /*0b50*/  LDG.E R144, desc[UR36][R2.64] ;  /* 0x0000002402907981 */ /* 0x001562000c1e1900 */
[----:B------:R-:W-:Y:S05]  /*0b60*/  BRA `(.L_x_8) ;  /* 0x0000000000087947 */ /* 0x000fea0003800000 */
.L_x_9:
[----:B------:R-:W-:Y:S02]  /*0b70*/  ULDC UR4, c[0x0][0x584] ;  /* 0x0001610000047ab9 */ /* 0x000fe40000000800 */
[----:B------:R-:W-:-:S07]  /*0b80*/  IMAD.U32 R144, RZ, RZ, UR4 ;  /* 0x00000004ff907e24 */ /* 0x000fce000f8e00ff */
.L_x_8:
[----:B0123--:R-:W0:Y:S01]  /*0b90*/  LDC R2, c[0x0][0x65c] ;  /* 0x00019700ff027b82 */ /* 0x00fe220000000800 */
[----:B------:R-:W1:Y:S01]  /*0ba0*/  S2R R15, SR_CTAID.Y ;  /* 0x00000000000f7919 */ /* 0x000e620000002600 */
[----:B------:R-:W-:Y:S01]  /*0bb0*/  ULDC UR6, c[0x0][0x28c] ;  /* 0x0000a30000067ab9 */ /* 0x000fe20000000800 */
[----:B------:R-:W-:Y:S01]  /*0bc0*/  ISETP.NE.AND P0, PT, R7, 0x2, PT ;  /* 0x000000020700780c */ /* 0x000fe20003f05270 */
[----:B------:R-:W-:Y:S01]  /*0bd0*/  UIADD3 UR6, UR6, 0x1f, URZ ;  /* 0x0000001f06067890 */ /* 0x000fe2000fffe03f */
[----:B------:R-:W2:Y:S01]  /*0be0*/  S2R R6, SR_CTAID.X ;  /* 0x0000000000067919 */ /* 0x000ea20000002500 */
[----:B------:R-:W-:Y:S01]  /*0bf0*/  UMOV UR38, URZ ;  /* 0x0000003f00267c82 */ /* 0x000fe20008000000 */
[----:B------:R-:W-:Y:S01]  /*0c00*/  UMOV UR39, URZ ;  /* 0x0000003f00277c82 */ /* 0x000fe20008000000 */
[----:B------:R-:W-:Y:S01]  /*0c10*/  USHF.R.S32.HI UR7, URZ, 0x1f, UR6 ;  /* 0x0000001f3f077899 */ /* 0x000fe20008011406 */
[----:B------:R-:W-:-:S03]  /*0c20*/  ULDC.64 UR8, c[0x0][0x650] ;  /* 0x0001940000087ab9 */ /* 0x000fc60000000a00 */
[----:B------:R-:W-:-:S04]  /*0c30*/  ULEA.HI UR7, UR7, UR6, URZ, 0x5 ;  /* 0x0000000607077291 */ /* 0x000fc8000f8f283f */
[----:B------:R-:W-:Y:S01]  /*0c40*/  USHF.R.S32.HI UR40, URZ, 0x5, UR7 ;  /* 0x000000053f287899 */ /* 0x000fe20008011407 */
[----:B0-----:R-:W-:-:S13]  /*0c50*/  ISETP.NE.AND P1, PT, R2, 0x1, PT ;  /* 0x000000010200780c */ /* 0x001fda0003f25270 */
[----:B------:R-:W2:Y:S01]  /*0c60*/  @P1 LDC R17, c[0x0][0x10] ;  /* 0x00000400ff111b82 */ /* 0x000ea20000000800 */
[----:B-1----:R-:W-:Y:S02]  /*0c70*/  @P1 IMAD.MOV.U32 R8, RZ, RZ, R15 ;  /* 0x000000ffff081224 */ /* 0x002fe400078e000f */
[----:B------:R-:W-:Y:S02]  /*0c80*/  @P1 IMAD.MOV.U32 R9, RZ, RZ, RZ ;  /* 0x000000ffff091224 */ /* 0x000fe400078e00ff */
[----:B------:R-:W-:-:S03]  /*0c90*/  @P1 IMAD.MOV.U32 R7, RZ, RZ, RZ ;  /* 0x000000ffff071224 */ /* 0x000fc600078e00ff */
[----:B------:R-:W0:Y:S01]  /*0ca0*/  @!P1 LDC R3, c[0x0][0xc] ;  /* 0x00000300ff039b82 */ /* 0x000e220000000800 */
[----:B------:R-:W-:Y:S01]  /*0cb0*/  ULDC UR4, c[0x0][0xc] ;  /* 0x0000030000047ab9 */ /* 0x000fe20000000800 */
[----:B------:R-:W-:Y:S02]  /*0cc0*/  ULDC UR5, c[0x0][0x10] ;  /* 0x0000040000057ab9 */ /* 0x000fe40000000800 */
[----:B------:R-:W-:-:S04]  /*0cd0*/  UIMAD.WIDE.U32 UR4, UR4, UR5, URZ ;  /* 0x00000005040472a5 */ /* 0x000fc8000f8e003f */
[----:B------:R-:W1:Y:S01]  /*0ce0*/  LDC R0, c[0x0][0x14] ;  /* 0x00000500ff007b82 */ /* 0x000e620000000800 */
[----:B--2---:R-:W-:-:S04]  /*0cf0*/  @P1 IMAD.WIDE.U32 R16, R6, R17, R8 ;  /* 0x0000001106101225 */ /* 0x004fc800078e0008 */
[----:B------:R-:W-:Y:S02]  /*0d00*/  @P1 IMAD.IADD R17, R17, 0x1, R7 ;  /* 0x0000000111111824 */ /* 0x000fe400078e0207 */
[----:B------:R-:W-:Y:S02]  /*0d10*/  IMAD.MOV.U32 R7, RZ, RZ, RZ ;  /* 0x000000ffff077224 */ /* 0x000fe400078e00ff */
[----:B0-----:R-:W-:-:S04]  /*0d20*/  @!P1 IMAD.WIDE.U32 R8, R3, R15, R6 ;  /* 0x0000000f03089225 */ /* 0x001fc800078e0006 */
[----:B------:R-:W-:Y:S02]  /*0d30*/  @!P1 IMAD.MOV.U32 R16, RZ, RZ, R8 ;  /* 0x000000ffff109224 */ /* 0x000fe400078e0008 */
[----:B-1----:R-:W-:-:S04]  /*0d40*/  IMAD.WIDE.U32 R10, R0, UR4, RZ ;  /* 0x00000004000a7c25 */ /* 0x002fc8000f8e00ff */
[----:B------:R-:W-:Y:S01]  /*0d50*/  IMAD R3, R0, UR5, RZ ;  /* 0x0000000500037c24 */ /* 0x000fe2000f8e02ff */
[----:B------:R0:W-:Y:S01]  /*0d60*/  STL.64 [R1], R10 ;  /* 0x0000000a01007387 */ /* 0x0001e20000100a00 */
[----:B------:R-:W-:Y:S02]  /*0d70*/  @!P1 IMAD.MOV.U32 R17, RZ, RZ, R9 ;  /* 0x000000ffff119224 */ /* 0x000fe400078e0009 */
[----:B------:R-:W-:Y:S01]  /*0d80*/  IMAD.IADD R0, R11, 0x1, R3 ;  /* 0x000000010b007824 */ /* 0x000fe200078e0203 */
[----:B------:R-:W-:Y:S06]  /*0d90*/  @P0 BRA `(.L_x_10) ;  /* 0x0000000000200947 */ /* 0x000fec0003800000 */
[----:B------:R-:W-:Y:S01]  /*0da0*/  UISETP.GE.U32.AND UP0, UPT, UR40, 0x17, UPT ;  /* 0x000000172800788c */ /* 0x000fe2000bf06070 */
[----:B------:R-:W-:Y:S01]  /*0db0*/  IADD3 R16, P0, R16, R10, RZ ;  /* 0x0000000a10107210 */ /* 0x000fe20007f1e0ff */
[----:B------:R-:W-:Y:S01]  /*0dc0*/  UIMAD.WIDE.U32 UR4, UR40, -0x4de9bd37, URZ ;  /* 0xb21642c9280478a5 */ /* 0x000fe2000f8e003f */
[----:B------:R-:W-:-:S03]  /*0dd0*/  UMOV UR39, URZ ;  /* 0x0000003f00277c82 */ /* 0x000fc60008000000 */
[----:B------:R-:W-:Y:S01]  /*0de0*/  USHF.R.U32.HI UR4, URZ, 0x4, UR5 ;  /* 0x000000043f047899 */ /* 0x000fe20008011605 */
[----:B------:R-:W-:-:S03]  /*0df0*/  IMAD.X R17, R0, 0x1, R17, P0 ;  /* 0x0000000100117824 */ /* 0x000fc600000e0611 */
[----:B------:R-:W-:Y:S02]  /*0e00*/  UIMAD UR38, UR4, -0x17, UR40 ;  /* 0xffffffe9042678a4 */ /* 0x000fe4000f8e0228 */
[----:B------:R-:W-:-:S12]  /*0e10*/  @UP0 ULOP3.LUT UR39, UR4, 0x1, URZ, 0xc0, !UPT ;  /* 0x0000000104270892 */ /* 0x000fd8000f8ec03f */
.L_x_10:
[----:B------:R-:W-:Y:S01]  /*0e20*/  ISETP.GE.U32.AND P0, PT, R16, UR8, PT ;  /* 0x0000000810007c0c */ /* 0x000fe2000bf06070 */
[----:B------:R-:W-:Y:S01]  /*0e30*/  IMAD.MOV.U32 R22, RZ, RZ, -0x1 ;  /* 0xffffffffff167424 */ /* 0x000fe200078e00ff */
[----:B------:R-:W-:Y:S01]  /*0e40*/  PRMT R3, RZ, 0x7610, R3 ;  /* 0x00007610ff037816 */ /* 0x000fe20000000003 */
[----:B------:R-:W-:Y:S01]  /*0e50*/  IMAD.MOV.U32 R19, RZ, RZ, -0x1 ;  /* 0xffffffffff137424 */ /* 0x000fe200078e00ff */
[----:B------:R-:W-:Y:S01]  /*0e60*/  ISETP.GE.U32.AND.EX P0, PT, R17, UR9, PT, P0 ;  /* 0x0000000911007c0c */ /* 0x000fe2000bf06100 */
[----:B------:R-:W-:-:S12]  /*0e70*/  IMAD.MOV.U32 R18, RZ, RZ, -0x1 ;  /* 0xffffffffff127424 */ /* 0x000fd800078e00ff */
[----:B------:R-:W-:Y:S05]  /*0e80*/  @P0 BRA `(.L_x_11) ;  /* 0x0000000400580947 */ /* 0x000fea0003800000 */
[----:B------:R-:W1:Y:S01]  /*0e90*/  LDC.64 R20, c[0x0][0x628] ;  /* 0x00018a00ff147b82 */ /* 0x000e620000000a00 */
[----:B------:R-:W-:Y:S02]  /*0ea0*/  IMAD.MOV.U32 R8, RZ, RZ, R16 ;  /* 0x000000ffff087224 */ /* 0x000fe400078e0010 */
[----:B------:R-:W-:-:S05]  /*0eb0*/  IMAD.MOV.U32 R9, RZ, RZ, R17 ;  /* 0x000000ffff097224 */ /* 0x000fca00078e0011 */
[----:B------:R-:W2:Y:S08]  /*0ec0*/  LDC R18, c[0x0][0x630] ;  /* 0x00018c00ff127b82 */ /* 0x000eb00000000800 */
[----:B------:R-:W3:Y:S01]  /*0ed0*/  LDC.64 R24, c[0x0][0x620] ;  /* 0x00018800ff187b82 */ /* 0x000ee20000000a00 */
[----:B-1----:R-:W-:-:S04]  /*0ee0*/  ISETP.NE.U32.AND P0, PT, R20, RZ, PT ;  /* 0x000000ff1400720c */ /* 0x002fc80003f05070 */
[----:B------:R-:W-:-:S13]  /*0ef0*/  ISETP.NE.AND.EX P0, PT, R21, RZ, PT, P0 ;  /* 0x000000ff1500720c */ /* 0x000fda0003f05300 */
[----:B--23--:R-:W-:Y:S05]  /*0f00*/  @!P0 BRA `(.L_x_12) ;  /* 0x0000000000288947 */ /* 0x00cfea0003800000 */
[----:B------:R-:W1:Y:S02]  /*0f10*/  LDC R3, c[0x0][0x634] ;  /* 0x00018d00ff037b82 */ /* 0x000e640000000800 */
[----:B-1----:R-:W-:-:S05]  /*0f20*/  IADD3 R3, P0, R16, R3, RZ ;  /* 0x0000000310037210 */ /* 0x002fca0007f1e0ff */
[----:B------:R-:W-:-:S04]  /*0f30*/  IMAD.X R19, RZ, RZ, R17, P0 ;  /* 0x000000ffff137224 */ /* 0x000fc800000e0611 */
[----:B------:R-:W-:-:S04]  /*0f40*/  IMAD.WIDE.U32 R8, R19, R20, RZ ;  /* 0x0000001413087225 */ /* 0x000fc800078e00ff */
[----:B0-----:R-:W-:-:S04]  /*0f50*/  IMAD.WIDE.U32 R10, P0, R3, R21, R8 ;  /* 0x00000015030a7225 */ /* 0x001fc80007800008 */
[----:B------:R-:W-:-:S04]  /*0f60*/  IMAD.WIDE.U32 R8, R3, R20, RZ ;  /* 0x0000001403087225 */ /* 0x000fc800078e00ff */
[----:B------:R-:W-:Y:S01]  /*0f70*/  IMAD.X R13, RZ, RZ, RZ, P0 ;  /* 0x000000ffff0d7224 */ /* 0x000fe200000e06ff */
[----:B------:R-:W-:Y:S01]  /*0f80*/  IADD3 RZ, P0, R9, R10, RZ ;  /* 0x0000000a09ff7210 */ /* 0x000fe20007f1e0ff */
[----:B------:R-:W-:-:S04]  /*0f90*/  IMAD.MOV.U32 R12, RZ, RZ, R11 ;  /* 0x000000ffff0c7224 */ /* 0x000fc800078e000b */
[----:B------:R-:W-:-:S08]  /*0fa0*/  IMAD.WIDE.U32.X R8, R19, R21, R12, P0 ;  /* 0x0000001513087225 */ /* 0x000fd000000e040c */
.L_x_12:
[-CC-:B------:R-:W-:Y:S01]  /*0fb0*/  SHF.R.U64 R30, R8, R18.reuse, R9.reuse ;  /* 0x00000012081e7219 */ /* 0x180fe20000001209 */
[----:B------:R-:W1:Y:S01]  /*0fc0*/  LDC R12, c[0x0][0x618] ;  /* 0x00018600ff0c7b82 */ /* 0x000e620000000800 */
[----:B------:R-:W-:Y:S01]  /*0fd0*/  SHF.R.U32.HI R7, RZ, R18, R9 ;  /* 0x00000012ff077219 */ /* 0x000fe20000011609 */
[----:B------:R-:W-:Y:S01]  /*0fe0*/  ULDC UR4, c[0x0][0x150] ;  /* 0x0000540000047ab9 */ /* 0x000fe20000000800 */
[----:B0-----:R-:W-:Y:S02]  /*0ff0*/  IADD3 R11, P0, RZ, -R30, RZ ;  /* 0x8000001eff0b7210 */ /* 0x001fe40007f1e0ff */
[----:B------:R-:W-:-:S03]  /*1000*/  I2FP.F32.U32 R3, R6 ;  /* 0x0000000600037245 */ /* 0x000fc60000201000 */
[----:B------:R-:W0:Y:S01]  /*1010*/  LDC.64 R26, c[0x0][0x640] ;  /* 0x00019000ff1a7b82 */ /* 0x000e220000000a00 */
[----:B------:R-:W-:Y:S02]  /*1020*/  IMAD.X R13, RZ, RZ, ~R7, P0 ;  /* 0x000000ffff0d7224 */ /* 0x000fe400000e0e07 */
[----:B------:R-:W-:Y:S01]  /*1030*/  FMUL R3, R3, UR4 ;  /* 0x0000000403037c20 */ /* 0x000fe20008400000 */
[----:B------:R-:W-:Y:S01]  /*1040*/  IMAD.WIDE.U32 R8, R11, R24, R16 ;  /* 0x000000180b087225 */ /* 0x000fe200078e0010 */
[----:B------:R-:W-:-:S03]  /*1050*/  ULDC UR4, c[0x0][0x154] ;  /* 0x0000550000047ab9 */ /* 0x000fc60000000800 */
[----:B------:R-:W-:Y:S01]  /*1060*/  IMAD R10, R13, R24, RZ ;  /* 0x000000180d0a7224 */ /* 0x000fe200078e02ff */
[----:B------:R-:W2:Y:S01]  /*1070*/  LDC R7, c[0x0][0x144] ;  /* 0x00005100ff077b82 */ /* 0x000ea20000000800 */
[----:B------:R-:W3:Y:S02]  /*1080*/  F2I.U32.TRUNC.NTZ R3, R3 ;  /* 0x0000000300037305 */ /* 0x000ee4000020f000 */
[----:B------:R-:W-:-:S04]  /*1090*/  IMAD R11, R11, R25, R10 ;  /* 0x000000190b0b7224 */ /* 0x000fc800078e020a */
[----:B------:R-:W-:Y:S01]  /*10a0*/  IMAD.IADD R9, R9, 0x1, R11 ;  /* 0x0000000109097824 */ /* 0x000fe200078e020b */
[----:B------:R-:W4:Y:S01]  /*10b0*/  LDC R18, c[0x0][0x608] ;  /* 0x00018200ff127b82 */ /* 0x000f220000000800 */
[----:B------:R-:W-:-:S03]  /*10c0*/  IMAD.MOV.U32 R11, RZ, RZ, -0x1 ;  /* 0xffffffffff0b7424 */ /* 0x000fc600078e00ff */
[-C--:B-1----:R-:W-:Y:S02]  /*10d0*/  SHF.R.U64 R22, R8, R12.reuse, R9 ;  /* 0x0000000c08167219 */ /* 0x082fe40000001209 */
[----:B------:R-:W-:Y:S02]  /*10e0*/  I2FP.F32.U32 R8, R15 ;  /* 0x0000000f00087245 */ /* 0x000fe40000201000 */
[----:B------:R-:W1:Y:S01]  /*10f0*/  LDC R24, c[0x0][0x658] ;  /* 0x00019600ff187b82 */ /* 0x000e620000000800 */
[----:B0-----:R-:W-:Y:S01]  /*1100*/  ISETP.NE.U32.AND P0, PT, R26, RZ, PT ;  /* 0x000000ff1a00720c */ /* 0x001fe20003f05070 */
[----:B---3--:R-:W-:Y:S01]  /*1110*/  IMAD.MOV R10, RZ, RZ, -R3 ;  /* 0x000000ffff0a7224 */ /* 0x008fe200078e0a03 */
[----:B------:R-:W-:Y:S01]  /*1120*/  SHF.R.U32.HI R9, RZ, R12, R9 ;  /* 0x0000000cff097219 */ /* 0x000fe20000011609 */
[----:B------:R-:W-:Y:S01]  /*1130*/  FMUL R8, R8, UR4 ;  /* 0x0000000408087c20 */ /* 0x000fe20008400000 */
[----:B------:R-:W-:-:S03]  /*1140*/  ISETP.NE.AND.EX P0, PT, R27, RZ, PT, P0 ;  /* 0x000000ff1b00720c */ /* 0x000fc60003f05300 */
[----:B------:R-:W0:Y:S01]  /*1150*/  LDC R20, c[0x0][0x148] ;  /* 0x00005200ff147b82 */ /* 0x000e220000000800 */
[----:B--2---:R-:W-:-:S07]  /*1160*/  IMAD R3, R7, R10, R6 ;  /* 0x0000000a07037224 */ /* 0x004fce00078e0206 */
[----:B------:R-:W2:Y:S01]  /*1170*/  LDC R21, c[0x0][0x600] ;  /* 0x00018000ff157b82 */ /* 0x000ea20000000800 */
[-CC-:B----4-:R-:W-:Y:S02]  /*1180*/  SHF.R.U64 R32, R22, R18.reuse, R9.reuse ;  /* 0x0000001216207219 */ /* 0x190fe40000001209 */
[----:B------:R-:W-:Y:S01]  /*1190*/  SHF.R.U32.HI R7, RZ, R18, R9 ;  /* 0x00000012ff077219 */ /* 0x000fe20000011609 */
[----:B------:R-:W-:Y:S01]  /*11a0*/  IMAD.MOV.U32 R9, RZ, RZ, 0x1 ;  /* 0x00000001ff097424 */ /* 0x000fe200078e00ff */
[----:B------:R3:W4:Y:S03]  /*11b0*/  F2I.U32.TRUNC.NTZ R18, R8 ;  /* 0x0000000800127305 */ /* 0x000726000020f000 */
[----:B------:R-:W0:Y:S01]  /*11c0*/  LDC R25, c[0x0][0x648] ;  /* 0x00019200ff197b82 */ /* 0x000e220000000800 */
[-C--:B-1----:R-:W-:Y:S02]  /*11d0*/  SHF.L.U32 R6, R11, R24.reuse, RZ ;  /* 0x000000180b067219 */ /* 0x082fe400000006ff */
[----:B------:R-:W-:-:S02]  /*11e0*/  SHF.R.U64 R34, R32, R24, R7 ;  /* 0x0000001820227219 */ /* 0x000fc40000001207 */
[----:B------:R-:W-:Y:S02]  /*11f0*/  LOP3.LUT R13, RZ, R6, RZ, 0x33, !PT ;  /* 0x00000006ff0d7212 */ /* 0x000fe400078e33ff */
[-C--:B------:R-:W-:Y:S01]  /*1200*/  SHF.R.U32.HI R7, RZ, R24.reuse, R7 ;  /* 0x00000018ff077219 */ /* 0x080fe20000011607 */
[----:B------:R-:W1:Y:S01]  /*1210*/  LDC R29, c[0x0][0x638] ;  /* 0x00018e00ff1d7b82 */ /* 0x000e620000000800 */
[----:B------:R-:W-:Y:S01]  /*1220*/  SHF.L.U32 R12, R9, R24, RZ ;  /* 0x00000018090c7219 */ /* 0x000fe200000006ff */
[----:B------:R-:W-:-:S06]  /*1230*/  IMAD.MOV.U32 R6, RZ, RZ, R34 ;  /* 0x000000ffff067224 */ /* 0x000fcc00078e0022 */
[----:B------:R-:W0:Y:S01]  /*1240*/  LDC R28, c[0x0][0x610] ;  /* 0x00018400ff1c7b82 */ /* 0x000e220000000800 */
[----:B---34-:R-:W-:Y:S05]  /*1250*/  @!P0 BRA `(.L_x_13) ;  /* 0x0000000000288947 */ /* 0x018fea0003800000 */
[----:B------:R-:W3:Y:S02]  /*1260*/  LDC R11, c[0x0][0x64c] ;  /* 0x00019300ff0b7b82 */ /* 0x000ee40000000800 */
[----:B---3--:R-:W-:-:S05]  /*1270*/  IADD3 R11, P0, R34, R11, RZ ;  /* 0x0000000b220b7210 */ /* 0x008fca0007f1e0ff */
[----:B------:R-:W-:-:S04]  /*1280*/  IMAD.X R19, RZ, RZ, R7, P0 ;  /* 0x000000ffff137224 */ /* 0x000fc800000e0607 */
[----:B------:R-:W-:-:S04]  /*1290*/  IMAD.WIDE.U32 R6, R19, R26, RZ ;  /* 0x0000001a13067225 */ /* 0x000fc800078e00ff */
[----:B------:R-:W-:-:S04]  /*12a0*/  IMAD.WIDE.U32 R8, P0, R11, R27, R6 ;  /* 0x0000001b0b087225 */ /* 0x000fc80007800006 */
[----:B------:R-:W-:-:S04]  /*12b0*/  IMAD.WIDE.U32 R6, R11, R26, RZ ;  /* 0x0000001a0b067225 */ /* 0x000fc800078e00ff */
[----:B------:R-:W-:Y:S01]  /*12c0*/  IMAD.X R11, RZ, RZ, RZ, P0 ;  /* 0x000000ffff0b7224 */ /* 0x000fe200000e06ff */
[----:B------:R-:W-:Y:S01]  /*12d0*/  IADD3 RZ, P0, R7, R8, RZ ;  /* 0x0000000807ff7210 */ /* 0x000fe20007f1e0ff */
[----:B------:R-:W-:-:S04]  /*12e0*/  IMAD.MOV.U32 R10, RZ, RZ, R9 ;  /* 0x000000ffff0a7224 */ /* 0x000fc800078e0009 */
[----:B------:R-:W-:-:S08]  /*12f0*/  IMAD.WIDE.U32.X R6, R19, R27, R10, P0 ;  /* 0x0000001b13067225 */ /* 0x000fd000000e040a */
.L_x_13:
[----:B0-----:R-:W-:Y:S01]  /*1300*/  SHF.R.U64 R6, R6, R25, R7 ;  /* 0x0000001906067219 */ /* 0x001fe20000001207 */
[----:B--2---:R-:W-:Y:S01]  /*1310*/  VIADD R7, R21, 0xffffffff ;  /* 0xffffffff15077836 */ /* 0x004fe20000000000 */
[----:B------:R-:W-:Y:S01]  /*1320*/  LOP3.LUT R13, R32, R13, RZ, 0xc0, !PT ;  /* 0x0000000d200d7212 */ /* 0x000fe200078ec0ff */
[----:B------:R-:W-:Y:S02]  /*1330*/  IMAD.MOV R18, RZ, RZ, -R18 ;  /* 0x000000ffff127224 */ /* 0x000fe400078e0a12 */
[----:B------:R-:W-:Y:S01]  /*1340*/  IMAD.MOV R8, RZ, RZ, -R6 ;  /* 0x000000ffff087224 */ /* 0x000fe200078e0a06 */
[----:B------:R-:W-:Y:S01]  /*1350*/  LOP3.LUT R7, R22, R7, RZ, 0xc0, !PT ;  /* 0x0000000716077212 */ /* 0x000fe200078ec0ff */
[----:B------:R-:W-:Y:S02]  /*1360*/  IMAD R12, R12, R6, R13 ;  /* 0x000000060c0c7224 */ /* 0x000fe400078e020d */
[----:B------:R-:W-:Y:S02]  /*1370*/  @P1 IMAD R3, R20, R18, R15 ;  /* 0x0000001214031224 */ /* 0x000fe400078e020f */
[----:B-1----:R-:W-:-:S02]  /*1380*/  IMAD R6, R8, R29, R34 ;  /* 0x0000001d08067224 */ /* 0x002fc400078e0222 */
[----:B------:R-:W-:Y:S02]  /*1390*/  IMAD R22, R12, R28, R3 ;  /* 0x0000001c0c167224 */ /* 0x000fe400078e0203 */
[----:B------:R-:W-:Y:S02]  /*13a0*/  IMAD R7, R6, R21, R7 ;  /* 0x0000001506077224 */ /* 0x000fe400078e0207 */
[----:B------:R-:W-:Y:S02]  /*13b0*/  IMAD.MOV.U32 R3, RZ, RZ, 0x1 ;  /* 0x00000001ff037424 */ /* 0x000fe400078e00ff */
[----:B------:R-:W-:Y:S01]  /*13c0*/  IMAD.MOV.U32 R18, RZ, RZ, R30 ;  /* 0x000000ffff127224 */ /* 0x000fe200078e001e */
[----:B------:R-:W-:Y:S02]  /*13d0*/  SEL R19, R7, R22, !P1 ;  /* 0x0000001607137207 */ /* 0x000fe40004800000 */
[----:B------:R-:W-:-:S07]  /*13e0*/  SEL R22, R22, R7, !P1 ;  /* 0x0000000716167207 */ /* 0x000fce0004800000 */
.L_x_11:
[----:B------:R-:W-:Y:S05]  /*13f0*/  @!P2 BRA `(.L_x_14) ;  /* 0x00000080004ca947 */ /* 0x000fea0003800000 */
[----:B------:R-:W-:-:S13]  /*1400*/  ISETP.GT.U32.AND P0, PT, R31, 0x1, PT ;  /* 0x000000011f00780c */ /* 0x000fda0003f04070 */
[----:B------:R-:W-:Y:S05]  /*1410*/  @P0 EXIT ;  /* 0x000000000000094d */ /* 0x000fea0003800000 */
.L_x_15:
[----:B------:R-:W-:-:S08]  /*1420*/  NOP ;  /* 0x0000000000007918 */ /* 0x000fd00000000000 */
[----:B------:R-:W1:Y:S02]  /*1430*/  USETMAXREG.TRY_ALLOC.CTAPOOL UP0, 0xe8 ;  /* 0x000000e8000079c8 */ /* 0x000e640008000600 */
[----:B-1----:R-:W-:-:S13]  /*1440*/  PLOP3.LUT P0, PT, PT, PT, UP0, 0x80, 0x0 ;  /* 0x000000000000781c */ /* 0x002fda0003f0f008 */
[----:B------:R-:W-:Y:S05]  /*1450*/  @!P0 BRA `(.L_x_15) ;  /* 0xfffffffc00f08947 */ /* 0x000fea000383ffff */
[----:B------:R-:W-:-:S13]  /*1460*/  LOP3.LUT P0, RZ, R3, 0xff, RZ, 0xc0, !PT ;  /* 0x000000ff03ff7812 */ /* 0x000fda000780c0ff */
[----:B------:R-:W-:Y:S05]  /*1470*/  @!P0 EXIT ;  /* 0x000000000000894d */ /* 0x000fea0003800000 */
[----:B------:R-:W2:Y:S01]  /*1480*/  LDL.64 R8, [R1] ;  /* 0x0000000001087983 */ /* 0x000ea20000100a00 */
[----:B------:R-:W-:Y:S01]  /*1490*/  SHF.R.S32.HI R3, RZ, 0x1f, R4 ;  /* 0x0000001fff037819 */ /* 0x000fe20000011404 */
[----:B------:R-:W1:Y:S01]  /*14a0*/  S2UR UR4, SR_CgaCtaId ;  /* 0x00000000000479c3 */ /* 0x000e620000008800 */
[----:B------:R-:W-:Y:S02]  /*14b0*/  UISETP.LT.AND UP0, UPT, UR40, 0x1, UPT ;  /* 0x000000012800788c */ /* 0x000fe4000bf01270 */
[CC--:B------:R-:W-:Y:S01]  /*14c0*/  LEA.HI R5, R3.reuse, R4.reuse, RZ, 0x2 ;  /* 0x0000000403057211 */ /* 0x0c0fe200078f10ff */
[----:B------:R-:W-:Y:S01]  /*14d0*/  UIADD3 UR5, UR45, -0x1, URZ ;  /* 0xffffffff2d057890 */ /* 0x000fe2000fffe03f */
[----:B------:R-:W-:Y:S01]  /*14e0*/  LEA.HI R3, R3, R4, RZ, 0x5 ;  /* 0x0000000403037211 */ /* 0x000fe200078f28ff */
[----:B------:R-:W-:Y:S01]  /*14f0*/  USEL UR44, UR40, 0x1, UP0 ;  /* 0x00000001282c7887 */ /* 0x000fe20008000000 */
[--C-:B------:R-:W-:Y:S01]  /*1500*/  SHF.R.S32.HI R146, RZ, 0x2, R5.reuse ;  /* 0x00000002ff927819 */ /* 0x100fe20000011405 */
[----:B------:R-:W3:Y:S01]  /*1510*/  LDC R150, c[0x0][0x658] ;  /* 0x00019600ff967b82 */ /* 0x000ee20000000800 */
[----:B------:R-:W-:Y:S01]  /*1520*/  SHF.R.S32.HI R7, RZ, 0x1f, R5 ;  /* 0x0000001fff077819 */ /* 0x000fe20000011405 */
[----:B------:R-:W-:Y:S01]  /*1530*/  UMOV UR42, 0x400 ;  /* 0x00000400002a7882 */ /* 0x000fe20000000000 */
[----:B------:R-:W-:Y:S01]  /*1540*/  SHF.R.S32.HI R3, RZ, 0x5, R3 ;  /* 0x00000005ff037819 */ /* 0x000fe20000011403 */
[----:B------:R-:W-:Y:S01]  /*1550*/  UISETP.NE.AND UP0, UPT, UR5, URZ, UPT ;  /* 0x0000003f0500728c */ /* 0x000fe2000bf05270 */
[----:B------:R-:W-:Y:S01]  /*1560*/  LEA.HI R7, R7, R146, RZ, 0x3 ;  /* 0x0000009207077211 */ /* 0x000fe200078f18ff */
[----:B------:R-:W-:Y:S01]  /*1570*/  ULDC UR6, c[0x0][0x284] ;  /* 0x0000a10000067ab9 */ /* 0x000fe20000000800 */
[----:B------:R-:W-:Y:S01]  /*1580*/  LOP3.LUT R5, R5, 0xfffffffc, RZ, 0xc0, !PT ;  /* 0xfffffffc05057812 */ /* 0x000fe200078ec0ff */
[----:B------:R-:W4:Y:S01]  /*1590*/  LDC R6, c[0x0][0x288] ;  /* 0x0000a200ff067b82 */ /* 0x000f220000000800 */
[----:B------:R-:W-:Y:S01]  /*15a0*/  LOP3.LUT R7, R7, 0xfffffff8, RZ, 0xc0, !PT ;  /* 0xfffffff807077812 */ /* 0x000fe200078ec0ff */
[----:B------:R-:W-:-:S02]  /*15b0*/  USHF.L.U32 UR41, UR40, 0x1, URZ ;  /* 0x0000000128297899 */ /* 0x000fc4000800063f */
[----:B------:R-:W-:Y:S01]  /*15c0*/  IMAD.IADD R5, R4, 0x1, -R5 ;  /* 0x0000000104057824 */ /* 0x000fe200078e0a05 */
[----:B------:R-:W-:Y:S01]  /*15d0*/  UIADD3 UR44, -UR44, UR40, URZ ;  /* 0x000000282c2c7290 */ /* 0x000fe2000fffe13f */
[----:B------:R-:W-:Y:S01]  /*15e0*/  IMAD.IADD R146, R146, 0x1, -R7 ;  /* 0x0000000192927824 */ /* 0x000fe200078e0a07 */
[----:B-1----:R-:W-:Y:S01]  /*15f0*/  ULEA UR42, UR4, UR42, 0x18 ;  /* 0x0000002a042a7291 */ /* 0x002fe2000f8ec03f */
[----:B------:R-:W-:Y:S01]  /*1600*/  IMAD.MOV.U32 R7, RZ, RZ, 0x1 ;  /* 0x00000001ff077424 */ /* 0x000fe200078e00ff */
[----:B------:R-:W-:Y:S02]  /*1610*/  USHF.L.U32 UR4, UR5, 0x3, URZ ;  /* 0x0000000305047899 */ /* 0x000fe4000800063f */
[--C-:B------:R-:W-:Y:S01]  /*1620*/  SHF.R.S32.HI R147, RZ, 0x1f, R146.reuse ;  /* 0x0000001fff937819 */ /* 0x100fe20000011492 */
[--C-:B------:R-:W-:Y:S01]  /*1630*/  IMAD R154, R3, -0x10, -R146.reuse ;  /* 0xfffffff0039a7824 */ /* 0x100fe200078e0a92 */
[----:B------:R-:W-:Y:S01]  /*1640*/  USEL UR5, URZ, 0x1, UP0 ;  /* 0x000000013f057887 */ /* 0x000fe20008000000 */
[----:B------:R-:W-:Y:S01]  /*1650*/  IMAD.SHL.U32 R148, R5, 0x2, RZ ;  /* 0x0000000205947824 */ /* 0x000fe200078e00ff */
[----:B------:R-:W-:Y:S01]  /*1660*/  UIADD3 UR43, UR42, 0x180, URZ ;  /* 0x000001802a2b7890 */ /* 0x000fe2000fffe03f */
[----:B------:R-:W-:Y:S01]  /*1670*/  IMAD.WIDE R146, R3, 0x10, R146 ;  /* 0x0000001003927825 */ /* 0x000fe200078e0292 */
[----:B------:R-:W-:-:S02]  /*1680*/  ULOP3.LUT UR4, UR4, 0x8, URZ, 0xc0, !UPT ;  /* 0x0000000804047892 */ /* 0x000fc4000f8ec03f */
[----:B------:R-:W-:Y:S01]  /*1690*/  SHF.R.S32.HI R149, RZ, 0x1f, R148 ;  /* 0x0000001fff957819 */ /* 0x000fe20000011494 */
[----:B------:R-:W-:Y:S01]  /*16a0*/  IMAD.MOV.U32 R3, RZ, RZ, -0x1 ;  /* 0xffffffffff037424 */ /* 0x000fe200078e00ff */
[----:B------:R-:W-:Y:S01]  /*16b0*/  ULEA UR45, UR45, UR43, 0x3 ;  /* 0x0000002b2d2d7291 */ /* 0x000fe2000f8e183f */
[----:B------:R-:W-:Y:S01]  /*16c0*/  IMAD.U32 R156, RZ, RZ, UR5 ;  /* 0x00000005ff9c7e24 */ /* 0x000fe2000f8e00ff */
[----:B------:R-:W-:Y:S01]  /*16d0*/  ULOP3.LUT UR46, UR4, 0x8, URZ, 0x3c, !UPT ;  /* 0x00000008042e7892 */ /* 0x000fe2000f8e3c3f */
[----:B----4-:R-:W-:Y:S01]  /*16e0*/  IMAD R151, R5, -0x2, R6 ;  /* 0xfffffffe05977824 */ /* 0x010fe200078e0206 */
[-C--:B---3--:R-:W-:Y:S01]  /*16f0*/  SHF.L.U32 R3, R3, R150.reuse, RZ ;  /* 0x0000009603037219 */ /* 0x088fe200000006ff */
[----:B------:R-:W-:Y:S01]  /*1700*/  VIADD R154, R154, UR6 ;  /* 0x000000069a9a7c36 */ /* 0x000fe20008000000 */
[----:B------:R-:W-:Y:S01]  /*1710*/  SHF.L.U32 R150, R7, R150, RZ ;  /* 0x0000009607967219 */ /* 0x000fe200000006ff */
[----:B------:R-:W-:Y:S01]  /*1720*/  ULOP3.LUT UR47, UR4, 0x18, URZ, 0x3c, !UPT ;  /* 0x00000018042f7892 */ /* 0x000fe2000f8e3c3f */
[----:B------:R-:W-:-:S02]  /*1730*/  LOP3.LUT R153, RZ, R3, RZ, 0x33, !PT ;  /* 0x00000003ff997212 */ /* 0x000fc400078e33ff */
[----:B--2---:R-:W-:-:S09]  /*1740*/  SHF.L.U64.HI R152, R8, 0x1, R0 ;  /* 0x0000000108987819 */ /* 0x004fd20000010200 */
.L_x_279:
[----:B------:R-:W-:-:S04]  /*1750*/  SHF.L.U32 R0, R156, 0x1f, RZ ;  /* 0x0000001f9c007819 */ /* 0x000fc800000006ff */
[----:B------:R-:W1:Y:S02]  /*1760*/  SYNCS.PHASECHK.TRANS64.TRYWAIT P0, [UR45+-0x8], R0 ;  /* 0xfffff800ff0075a7 */ /* 0x000e64000800016d */
[----:B-1-34-:R-:W-:Y:S05]  /*1770*/  @!P0 BRA `(.L_x_16) ;  /* 0x0000009800008947 */ /* 0x01afea0003800000 */
.L_x_320:
[----:B------:R-:W-:Y:S02]  /*1780*/  ULDC UR4, c[0x0][0x28c] ;  /* 0x0000a30000047ab9 */ /* 0x000fe40000000800 */
[----:B------:R-:W-:-:S13]  /*1790*/  ISETP.LT.AND P0, PT, RZ, UR4, PT ;  /* 0x00000004ff007c0c */ /* 0x000fda000bf01270 */
[----:B------:R-:W-:Y:S05]  /*17a0*/  @P0 BRA `(.L_x_17) ;  /* 0x0000000000400947 */ /* 0x000fea0003800000 */
[----:B-1----:R-:W-:Y:S01]  /*17b0*/  MOV R0, 0x0 ;  /* 0x0000000000007802 */ /* 0x002fe20000000f00 */
[----:B------:R-:W-:Y:S01]  /*17c0*/  ULDC.64 UR4, c[0x4][0x68] ;  /* 0x01001a0000047ab9 */ /* 0x000fe20000000a00 */
[----:B------:R-:W-:Y:S01]  /*17d0*/  ULDC.64 UR6, c[0x4][0x8] ;  /* 0x0100020000067ab9 */ /* 0x000fe20000000a00 */
[----:B------:R-:W-:Y:S01]  /*17e0*/  IMAD.U32 R4, RZ, RZ, UR4 ;  /* 0x00000004ff047e24 */ /* 0x000fe2000f8e00ff */
[----:B------:R1:W2:Y:S01]  /*17f0*/  LDC.64 R14, c[0x4][R0] ;  /* 0x01000000000e7b82 */ /* 0x0002a20000000a00 */
[----:B------:R-:W-:Y:S01]  /*1800*/  IMAD.U32 R5, RZ, RZ, UR5 ;  /* 0x00000005ff057e24 */ /* 0x000fe2000f8e00ff */
[----:B------:R-:W-:Y:S01]  /*1810*/  ULDC.64 UR4, c[0x4][0x70] ;  /* 0x01001c0000047ab9 */ /* 0x000fe20000000a00 */
[----:B0-----:R-:W-:Y:S02]  /*1820*/  IMAD.U32 R10, RZ, RZ, UR6 ;  /* 0x00000006ff0a7e24 */ /* 0x001fe4000f8e00ff */
[----:B------:R-:W-:Y:S02]  /*1830*/  IMAD.U32 R6, RZ, RZ, UR4 ;  /* 0x00000004ff067e24 */ /* 0x000fe4000f8e00ff */
[----:B------:R-:W-:-:S02]  /*1840*/  IMAD.U32 R7, RZ, RZ, UR5 ;  /* 0x00000005ff077e24 */ /* 0x000fc4000f8e00ff */
[----:B------:R-:W-:Y:S02]  /*1850*/  IMAD.U32 R11, RZ, RZ, UR7 ;  /* 0x00000007ff0b7e24 */ /* 0x000fe4000f8e00ff */
[----:B------:R-:W-:Y:S02]  /*1860*/  IMAD.MOV.U32 R8, RZ, RZ, 0x1e1 ;  /* 0x000001e1ff087424 */ /* 0x000fe400078e00ff */
[----:B------:R-:W-:Y:S02]  /*1870*/  IMAD.MOV.U32 R12, RZ, RZ, 0x1 ;  /* 0x00000001ff0c7424 */ /* 0x000fe400078e00ff */
[----:B-1----:R-:W-:-:S07]  /*1880*/  IMAD.MOV.U32 R13, RZ, RZ, RZ ;  /* 0x000000ffff0d7224 */ /* 0x002fce00078e00ff */
[----:B------:R-:W-:-:S07]  /*1890*/  LEPC R20, `(.L_x_17) ;  /* 0x000000001014794e */ /* 0x000fce0000000000 */
[----:B--2--5:R-:W-:Y:S05]  /*18a0*/  CALL.ABS.NOINC R14 ;  /* 0x000000000e007343 */ /* 0x024fea0003c00000 */
.L_x_17:
[----:B-1----:R-:W-:-:S04]  /*18b0*/  LOP3.LUT R0, R23, 0x1, RZ, 0xfc, !PT ;  /* 0x0000000117007812 */ /* 0x002fc800078efcff */
[----:B------:R-:W-:-:S13]  /*18c0*/  ISETP.NE.AND P0, PT, R0, 0x3, PT ;  /* 0x000000030000780c */ /* 0x000fda0003f05270 */
[----:B------:R-:W-:Y:S05]  /*18d0*/  @!P0 BRA `(.L_x_18) ;  /* 0x0000000000048947 */ /* 0x000fea0003800000 */
[----:B------:R-:W-:Y:S01]  /*18e0*/  BPT.TRAP 0x1 ;  /* 0x000000040000795c */ /* 0x000fe20000300000 */
.L_x_18:
[----:B------:R-:W-:Y:S02]  /*18f0*/  IMAD.U32 R3, RZ, RZ, UR38 ;  /* 0x00000026ff037e24 */ /* 0x000fe4000f8e00ff */
[----:B------:R-:W-:-:S03]  /*1900*/  IMAD.U32 R0, RZ, RZ, UR39 ;  /* 0x00000027ff007e24 */ /* 0x000fc6000f8e00ff */
[----:B------:R-:W-:Y:S02]  /*1910*/  LEA R3, R3, UR42, 0x3 ;  /* 0x0000002a03037c11 */ /* 0x000fe4000f8e18ff */
[----:B------:R-:W-:-:S04]  /*1920*/  SHF.L.U32 R0, R0, 0x1f, RZ ;  /* 0x0000001f00007819 */ /* 0x000fc800000006ff */
[----:B------:R1:W2:Y:S01]  /*1930*/  SYNCS.PHASECHK.TRANS64.TRYWAIT P1, [R3+URZ], R0 ;  /* 0x00000000030075a7 */ /* 0x0002a2000802017f */
[----:B------:R-:W-:Y:S05]  /*1940*/  @!P0 BRA `(.L_x_19) ;  /* 0x0000000000048947 */ /* 0x000fea0003800000 */
[----:B------:R-:W-:Y:S01]  /*1950*/  BPT.TRAP 0x1 ;  /* 0x000000040000795c */ /* 0x000fe20000300000 */
.L_x_19:
[----:B------:R-:W-:-:S05]  /*1960*/  IMAD.U32 R4, RZ, RZ, UR44 ;  /* 0x0000002cff047e24 */ /* 0x000fca000f8e00ff */
[----:B------:R-:W-:Y:S01]  /*1970*/  ISETP.GE.AND P2, PT, R4, 0x1, PT ;  /* 0x000000010400780c */ /* 0x000fe20003f46270 */
[----:B--2---:R-:W-:-:S12]  /*1980*/  @P1 BRA `(.L_x_20) ;  /* 0x0000000000081947 */ /* 0x004fd80003800000 */
[----:B------:R-:W2:Y:S02]  /*1990*/  SYNCS.PHASECHK.TRANS64.TRYWAIT P1, [R3+URZ], R0 ;  /* 0x00000000030075a7 */ /* 0x000ea4000802017f */
[----:B--2---:R-:W-:Y:S05]  /*19a0*/  @!P1 BRA `(.L_x_21) ;  /* 0x00000094008c9947 */ /* 0x004fea0003800000 */
.L_x_20:
[----:B------:R-:W-:Y:S05]  /*19b0*/  WARPSYNC.ALL ;  /* 0x0000000000007948 */ /* 0x000fea0003800000 */
[----:B------:R-:W-:Y:S01]  /*19c0*/  UIADD3 UR4, UR42, 0x280, URZ ;  /* 0x000002802a047890 */ /* 0x000fe2000fffe03f */
[----:B------:R-:W-:Y:S01]  /*19d0*/  WARPGROUP.ARRIVE ;  /* 0x00000000000079c5 */ /* 0x000fe20000000000 */
[----:B------:R-:W-:Y:S02]  /*19e0*/  UIADD3 UR5, UR42, 0xba80, URZ ;  /* 0x0000ba802a057890 */ /* 0x000fe4000fffe03f */
[----:B------:R-:W-:Y:S02]  /*19f0*/  USHF.R.U32.HI UR4, URZ, 0x4, UR4 ;  /* 0x000000043f047899 */ /* 0x000fe40008011604 */
[----:B------:R-:W-:-:S02]  /*1a00*/  USHF.R.U32.HI UR5, URZ, 0x4, UR5 ;  /* 0x000000043f057899 */ /* 0x000fc40008011605 */
[----:B------:R-:W-:Y:S02]  /*1a10*/  ULOP3.LUT UR4, UR4, 0x3fff, URZ, 0xc0, !UPT ;  /* 0x00003fff04047892 */ /* 0x000fe4000f8ec03f */
[----:B------:R-:W-:Y:S02]  /*1a20*/  ULOP3.LUT UR5, UR5, 0x3fff, URZ, 0xc0, !UPT ;  /* 0x00003fff05057892 */ /* 0x000fe4000f8ec03f */
[----:B------:R-:W-:Y:S02]  /*1a30*/  ULOP3.LUT UR4, UR4, 0x10000, URZ, 0xfc, !UPT ;  /* 0x0001000004047892 */ /* 0x000fe4000f8efc3f */
[----:B------:R-:W-:Y:S02]  /*1a40*/  ULOP3.LUT UR5, UR5, 0x10000, URZ, 0xfc, !UPT ;  /* 0x0001000005057892 */ /* 0x000fe4000f8efc3f */
[----:B------:R-:W-:Y:S02]  /*1a50*/  ULEA UR8, UR38, UR4, 0x7 ;  /* 0x0000000426087291 */ /* 0x000fe4000f8e383f */
[----:B------:R-:W-:Y:S01]  /*1a60*/  UIMAD UR6, UR38, 0x1e0, UR5 ;  /* 0x000001e0260678a4 */ /* 0x000fe2000f8e0205 */
[----:B------:R-:W-:Y:S01]  /*1a70*/  UMOV UR9, 0xc0000010 ;  /* 0xc000001000097882 */ /* 0x000fe20000000000 */
[----:B------:R-:W-:-:S02]  /*1a80*/  UMOV UR11, 0xc0000010 ;  /* 0xc0000010000b7882 */ /* 0x000fc40000000000 */
[----:B------:R-:W-:Y:S02]  /*1a90*/  UIADD3 UR7, UR6, 0x20, URZ ;  /* 0x0000002006077890 */ /* 0x000fe4000fffe03f */
[----:B------:R-:W-:Y:S02]  /*1aa0*/  UIADD3 UR12, UR6, 0x40, URZ ;  /* 0x00000040060c7890 */ /* 0x000fe4000fffe03f */
[----:B------:R-:W-:Y:S01]  /*1ab0*/  UMOV UR10, UR6 ;  /* 0x00000006000a7c82 */ /* 0x000fe20008000000 */
[----:B------:R-:W-:Y:S01]  /*1ac0*/  UIADD3 UR13, UR6, 0x60, URZ ;  /* 0x00000060060d7890 */ /* 0x000fe2000fffe03f */
[----:B------:R-:W-:Y:S01]  /*1ad0*/  IGMMA.64x16x32.S8.S8 R136, gdesc[UR8], RZ, !UPT, gsb0 ;  /* 0x00600000088879f1 */ /* 0x000fe2000c0410ff */
[----:B------:R-:W-:Y:S01]  /*1ae0*/  UMOV UR10, UR7 ;  /* 0x00000007000a7c82 */ /* 0x000fe20008000000 */
[----:B------:R-:W-:Y:S01]  /*1af0*/  UMOV UR11, 0xc0000010 ;  /* 0xc0000010000b7882 */ /* 0x000fe20000000000 */
[----:B------:R-:W-:Y:S01]  /*1b00*/  UIADD3 UR7, UR6, 0x80, URZ ;  /* 0x0000008006077890 */ /* 0x000fe2000fffe03f */
[----:B------:R-:W-:-:S02]  /*1b10*/  WARPGROUP.DEPBAR.LE gsb0, 0x0 ;  /* 0x00008000000079c5 */ /* 0x000fc40000010000 */
[----:B------:R-:W-:-:S06]  /*1b20*/  WARPGROUP.ARRIVE ;  /* 0x00000000000079c5 */ /* 0x000fcc0000000000 */
[----:B------:R-:W-:Y:S01]  /*1b30*/  IGMMA.64x16x32.S8.S8 R128, gdesc[UR8], RZ, !UPT, gsb0 ;  /* 0x00600000088079f1 */ /* 0x000fe2000c0410ff */
[----:B------:R-:W-:Y:S01]  /*1b40*/  UMOV UR10, UR12 ;  /* 0x0000000c000a7c82 */ /* 0x000fe20008000000 */
[----:B------:R-:W-:Y:S01]  /*1b50*/  UMOV UR11, 0xc0000010 ;  /* 0xc0000010000b7882 */ /* 0x000fe20000000000 */
[----:B------:R-:W-:Y:S01]  /*1b60*/  UIADD3 UR12, UR6, 0xa0, URZ ;  /* 0x000000a0060c7890 */ /* 0x000fe2000fffe03f */
[----:B------:R-:W-:Y:S02]  /*1b70*/  WARPGROUP.DEPBAR.LE gsb0, 0x0 ;  /* 0x00008000000079c5 */ /* 0x000fe40000010000 */
        /* <DEDUP_REMOVED lines=46> */
[----:B------:R-:W-:Y:S02]  /*1e60*/  UIADD3 UR7, UR6, 0x1a0, URZ ;  /* 0x000001a006077890 */ /* 0x000fe4000fffe03f */
[----:B------:R-:W-:Y:S01]  /*1e70*/  UIADD3 UR6, UR6, 0x1c0, URZ ;  /* 0x000001c006067890 */ /* 0x000fe2000fffe03f */
[----:B------:R-:W-:Y:S02]  /*1e80*/  WARPGROUP.DEPBAR.LE gsb0, 0x0 ;  /* 0x00008000000079c5 */ /* 0x000fe40000010000 */
[----:B------:R-:W-:-:S06]  /*1e90*/  WARPGROUP.ARRIVE ;  /* 0x00000000000079c5 */ /* 0x000fcc0000000000 */
[----:B------:R-:W-:Y:S01]  /*1ea0*/  IGMMA.64x16x32.S8.S8 R56, gdesc[UR8], RZ, !UPT, gsb0 ;  /* 0x00600000083879f1 */ /* 0x000fe2000c0410ff */
[----:B------:R-:W-:Y:S01]  /*1eb0*/  UMOV UR10, UR12 ;  /* 0x0000000c000a7c82 */ /* 0x000fe20008000000 */
[----:B------:R-:W-:Y:S01]  /*1ec0*/  UMOV UR11, 0xc0000010 ;  /* 0xc0000010000b7882 */ /* 0x000fe20000000000 */
        /* <DEDUP_REMOVED lines=17> */
[----:B------:R-:W-:Y:S03]  /*1fe0*/  IGMMA.64x16x32.S8.S8 R24, gdesc[UR8], RZ, !UPT, gsb0 ;  /* 0x00600000081879f1 */ /* 0x000fe6000c0410ff */
[----:B------:R-:W-:Y:S02]  /*1ff0*/  WARPGROUP.DEPBAR.LE gsb0, 0x0 ;  /* 0x00008000000079c5 */ /* 0x000fe40000010000 */
[----:B------:R-:W-:Y:S05]  /*2000*/  @!P2 BRA `(.L_x_22) ;  /* 0x000000080008a947 */ /* 0x000fea0003800000 */
[----:B------:R-:W-:Y:S01]  /*2010*/  UIADD3 UR7, UR38, 0x1, URZ ;  /* 0x0000000126077890 */ /* 0x000fe2000fffe03f */
[----:B-12---:R-:W-:-:S03]  /*2020*/  IMAD.U32 R0, RZ, RZ, UR44 ;  /* 0x0000002cff007e24 */ /* 0x006fc6000f8e00ff */
[----:B------:R-:W-:-:S04]  /*2030*/  UISETP.NE.AND UP0, UPT, UR7, 0x17, UPT ;  /* 0x000000170700788c */ /* 0x000fc8000bf05270 */
[----:B------:R-:W-:Y:S02]  /*2040*/  USEL UR6, URZ, 0x1, UP0 ;  /* 0x000000013f067887 */ /* 0x000fe40008000000 */
[----:B------:R-:W-:Y:S02]  /*2050*/  USEL UR7, UR7, URZ, UP0 ;  /* 0x0000003f07077287 */ /* 0x000fe40008000000 */
[----:B------:R-:W-:-:S06]  /*2060*/  ULOP3.LUT UR6, UR39, UR6, URZ, 0x3c, !UPT ;  /* 0x0000000627067292 */ /* 0x000fcc000f8e3c3f */
[----:B------:R-:W-:Y:S01]  /*2070*/  IMAD.U32 R5, RZ, RZ, UR6 ;  /* 0x00000006ff057e24 */ /* 0x000fe2000f8e00ff */
[----:B------:R-:W-:-:S06]  /*2080*/  UMOV UR6, UR38 ;  /* 0x0000002600067c82 */ /* 0x000fcc0008000000 */
.L_x_29:
[----:B-12---:R-:W-:Y:S05]  /*2090*/  @!P0 BRA `(.L_x_23) ;  /* 0x0000000000048947 */ /* 0x006fea0003800000 */
[----:B------:R-:W-:Y:S01]  /*20a0*/  BPT.TRAP 0x1 ;  /* 0x000000040000795c */ /* 0x000fe20000300000 */
.L_x_23:
[----:B------:R-:W-:Y:S01]  /*20b0*/  ULEA UR8, UR7, UR42, 0x3 ;  /* 0x0000002a07087291 */ /* 0x000fe2000f8e183f */
[----:B------:R-:W-:-:S08]  /*20c0*/  SHF.L.U32 R3, R5, 0x1f, RZ ;  /* 0x0000001f05037819 */ /* 0x000fd000000006ff */
[----:B------:R1:W2:Y:S01]  /*20d0*/  SYNCS.PHASECHK.TRANS64.TRYWAIT P1, [UR8], R3 ;  /* 0x00000003ff0075a7 */ /* 0x0002a20008020148 */
[----:B------:R-:W-:Y:S05]  /*20e0*/  @!P0 BRA `(.L_x_24) ;  /* 0x0000000000048947 */ /* 0x000fea0003800000 */
[----:B------:R-:W-:Y:S01]  /*20f0*/  BPT.TRAP 0x1 ;  /* 0x000000040000795c */ /* 0x000fe20000300000 */
.L_x_24:
[----:B--2---:R-:W-:Y:S05]  /*2100*/  @P1 BRA `(.L_x_25) ;  /* 0x0000000000081947 */ /* 0x004fea0003800000 */
[----:B------:R-:W2:Y:S02]  /*2110*/  SYNCS.PHASECHK.TRANS64.TRYWAIT P1, [UR8], R3 ;  /* 0x00000003ff0075a7 */ /* 0x000ea40008020148 */
[----:B--2---:R-:W-:Y:S05]  /*2120*/  @!P1 BRA `(.L_x_26) ;  /* 0x0000008c00c09947 */ /* 0x004fea0003800000 */
.L_x_25:
[----:B------:R-:W-:Y:S01]  /*2130*/  ULEA UR8, UR7, UR4, 0x7 ;  /* 0x0000000407087291 */ /* 0x000fe2000f8e383f */
[----:B------:R-:W-:Y:S01]  /*2140*/  WARPGROUP.ARRIVE ;  /* 0x00000000000079c5 */ /* 0x000fe20000000000 */
[----:B------:R-:W-:Y:S01]  /*2150*/  UIMAD UR12, UR7, 0x1e0, UR5 ;  /* 0x000001e0070c78a4 */ /* 0x000fe2000f8e0205 */
[----:B------:R-:W-:Y:S01]  /*2160*/  UMOV UR9, 0xc0000010 ;  /* 0xc000001000097882 */ /* 0x000fe20000000000 */
[----:B------:R-:W-:Y:S02]  /*2170*/  UMOV UR11, 0xc0000010 ;  /* 0xc0000010000b7882 */ /* 0x000fe40000000000 */
[----:B------:R-:W-:Y:S02]  /*2180*/  UIADD3 UR13, UR12, 0x20, URZ ;  /* 0x000000200c0d7890 */ /* 0x000fe4000fffe03f */
[----:B------:R-:W-:Y:S02]  /*2190*/  UIADD3 UR14, UR12, 0x40, URZ ;  /* 0x000000400c0e7890 */ /* 0x000fe4000fffe03f */
[----:B------:R-:W-:Y:S01]  /*21a0*/  UMOV UR10, UR12 ;  /* 0x0000000c000a7c82 */ /* 0x000fe20008000000 */
[----:B------:R-:W-:Y:S01]  /*21b0*/  UIADD3 UR15, UR12, 0x60, URZ ;  /* 0x000000600c0f7890 */ /* 0x000fe2000fffe03f */
[----:B------:R-:W-:Y:S01]  /*21c0*/  IGMMA.64x16x32.S8.S8 R136, gdesc[UR8], R136, gsb0 ;  /* 0x00600000088879f1 */ /* 0x000fe20008041088 */
[----:B------:R-:W-:Y:S01]  /*21d0*/  UMOV UR10, UR13 ;  /* 0x0000000d000a7c82 */ /* 0x000fe20008000000 */
[----:B------:R-:W-:Y:S01]  /*21e0*/  UMOV UR11, 0xc0000010 ;  /* 0xc0000010000b7882 */ /* 0x000fe20000000000 */
[----:B------:R-:W-:Y:S01]  /*21f0*/  UIADD3 UR13, UR12, 0x80, URZ ;  /* 0x000000800c0d7890 */ /* 0x000fe2000fffe03f */
[----:B------:R-:W-:-:S02]  /*2200*/  WARPGROUP.DEPBAR.LE gsb0, 0x0 ;  /* 0x00008000000079c5 */ /* 0x000fc40000010000 */
[----:B------:R-:W-:-:S06]  /*2210*/  WARPGROUP.ARRIVE ;  /* 0x00000000000079c5 */ /* 0x000fcc0000000000 */
[----:B------:R-:W-:Y:S01]  /*2220*/  IGMMA.64x16x32.S8.S8 R128, gdesc[UR8], R128, gsb0 ;  /* 0x00600000088079f1 */ /* 0x000fe20008041080 */
[----:B------:R-:W-:Y:S01]  /*2230*/  UMOV UR10, UR14 ;  /* 0x0000000e000a7c82 */ /* 0x000fe20008000000 */
[----:B------:R-:W-:Y:S01]  /*2240*/  UMOV UR11, 0xc0000010 ;  /* 0xc0000010000b7882 */ /* 0x000fe20000000000 */
[----:B------:R-:W-:Y:S01]  /*2250*/  UIADD3 UR14, UR12, 0xa0, URZ ;  /* 0x000000a00c0e7890 */ /* 0x000fe2000fffe03f */
[----:B------:R-:W-:Y:S02]  /*2260*/  WARPGROUP.DEPBAR.LE gsb0, 0x0 ;  /* 0x00008000000079c5 */ /* 0x000fe40000010000 */
        /* <DEDUP_REMOVED lines=46> */
[----:B------:R-:W-:Y:S02]  /*2550*/  UIADD3 UR13, UR12, 0x1a0, URZ ;  /* 0x000001a00c0d7890 */ /* 0x000fe4000fffe03f */
[----:B------:R-:W-:Y:S01]  /*2560*/  UIADD3 UR12, UR12, 0x1c0, URZ ;  /* 0x000001c00c0c7890 */ /* 0x000fe2000fffe03f */
[----:B------:R-:W-:Y:S02]  /*2570*/  WARPGROUP.DEPBAR.LE gsb0, 0x0 ;  /* 0x00008000000079c5 */ /* 0x000fe40000010000 */
[----:B------:R-:W-:-:S06]  /*2580*/  WARPGROUP.ARRIVE ;  /* 0x00000000000079c5 */ /* 0x000fcc0000000000 */
[----:B------:R-:W-:Y:S01]  /*2590*/  IGMMA.64x16x32.S8.S8 R56, gdesc[UR8], R56, gsb0 ;  /* 0x00600000083879f1 */ /* 0x000fe20008041038 */
[----:B------:R-:W-:Y:S01]  /*25a0*/  UMOV UR10, UR14 ;  /* 0x0000000e000a7c82 */ /* 0x000fe20008000000 */
[----:B------:R-:W-:Y:S01]  /*25b0*/  UMOV UR11, 0xc0000010 ;  /* 0xc0000010000b7882 */ /* 0x000fe20000000000 */
        /* <DEDUP_REMOVED lines=17> */
[----:B------:R-:W-:Y:S03]  /*26d0*/  IGMMA.64x16x32.S8.S8 R24, gdesc[UR8], R24, gsb0 ;  /* 0x00600000081879f1 */ /* 0x000fe60008041018 */
[----:B------:R-:W-:Y:S02]  /*26e0*/  WARPGROUP.DEPBAR.LE gsb0, 0x0 ;  /* 0x00008000000079c5 */ /* 0x000fe40000010000 */
[----:B------:R-:W-:Y:S05]  /*26f0*/  @!P0 BRA `(.L_x_27) ;  /* 0x0000000000048947 */ /* 0x000fea0003800000 */
[----:B------:R-:W-:Y:S01]  /*2700*/  BPT.TRAP 0x1 ;  /* 0x000000040000795c */ /* 0x000fe20000300000 */
.L_x_27:
[----:B------:R-:W-:Y:S01]  /*2710*/  ULEA UR8, UR6, UR42, 0x3 ;  /* 0x0000002a06087291 */ /* 0x000fe2000f8e183f */
[----:B------:R-:W-:-:S03]  /*2720*/  ISETP.GT.U32.AND P1, PT, R23, 0x1, PT ;  /* 0x000000011700780c */ /* 0x000fc60003f24070 */
[----:B------:R-:W-:-:S04]  /*2730*/  UIADD3 UR8, UR8, 0xb8, URZ ;  /* 0x000000b808087890 */ /* 0x000fc8000fffe03f */
[----:B------:R-:W-:-:S09]  /*2740*/  UPRMT UR8, URZ, 0x654, UR8 ;  /* 0x000006543f087896 */ /* 0x000fd20008000008 */
[----:B------:R-:W-:Y:S01]  /*2750*/  SYNCS.ARRIVE.TRANS64.RED.A1T0 RZ, [UR8], RZ ;  /* 0x000000ffffff79a7 */ /* 0x000fe20008100408 */
[----:B------:R-:W-:Y:S05]  /*2760*/  @P1 BRA `(.L_x_28) ;  /* 0x0000000000041947 */ /* 0x000fea0003800000 */
[----:B------:R-:W-:Y:S01]  /*2770*/  BPT.TRAP 0x1 ;  /* 0x000000040000795c */ /* 0x000fe20000300000 */
.L_x_28:
[----:B------:R-:W-:Y:S01]  /*2780*/  UIADD3 UR7, UR7, 0x1, URZ ;  /* 0x0000000107077890 */ /* 0x000fe2000fffe03f */
[C---:B------:R-:W-:Y:S01]  /*2790*/  ISETP.GT.AND P1, PT, R0.reuse, 0x1, PT ;  /* 0x000000010000780c */ /* 0x040fe20003f24270 */
[----:B------:R-:W-:Y:S01]  /*27a0*/  UIADD3 UR6, UR6, 0x1, URZ ;  /* 0x0000000106067890 */ /* 0x000fe2000fffe03f */
[----:B------:R-:W-:Y:S01]  /*27b0*/  VIADD R0, R0, 0xffffffff ;  /* 0xffffffff00007836 */ /* 0x000fe20000000000 */
[----:B------:R-:W-:Y:S02]  /*27c0*/  UISETP.NE.AND UP0, UPT, UR7, 0x17, UPT ;  /* 0x000000170700788c */ /* 0x000fe4000bf05270 */
[----:B------:R-:W-:Y:S02]  /*27d0*/  UISETP.NE.AND UP1, UPT, UR6, 0x17, UPT ;  /* 0x000000170600788c */ /* 0x000fe4000bf25270 */
[----:B------:R-:W-:Y:S02]  /*27e0*/  USEL UR8, URZ, 0x1, UP0 ;  /* 0x000000013f087887 */ /* 0x000fe40008000000 */
[----:B------:R-:W-:-:S02]  /*27f0*/  USEL UR7, UR7, URZ, UP0 ;  /* 0x0000003f07077287 */ /* 0x000fc40008000000 */
[----:B------:R-:W-:Y:S02]  /*2800*/  USEL UR6, UR6, URZ, UP1 ;  /* 0x0000003f06067287 */ /* 0x000fe40008800000 */
[----:B------:R-:W-:Y:S01]  /*2810*/  LOP3.LUT R5, R5, UR8, RZ, 0x3c, !PT ;  /* 0x0000000805057c12 */ /* 0x000fe2000f8e3cff */
[----:B------:R-:W-:Y:S09]  /*2820*/  @P1 BRA `(.L_x_29) ;  /* 0xfffffff800181947 */ /* 0x000ff2000383ffff */
.L_x_22:
[----:B-12---:R-:W1:Y:S01]  /*2830*/  LDC R0, c[0x0][0x28c] ;  /* 0x0000a300ff007b82 */ /* 0x006e620000000800 */
[----:B------:R-:W-:-:S04]  /*2840*/  IMAD.U32 R3, RZ, RZ, UR46 ;  /* 0x0000002eff037e24 */ /* 0x000fc8000f8e00ff */
[----:B------:R2:W-:Y:S01]  /*2850*/  SYNCS.ARRIVE.TRANS64.A1T0 RZ, [R3+UR43], RZ ;  /* 0x000000ff03ff79a7 */ /* 0x0005e2000810002b */
[----:B-1----:R-:W-:-:S13]  /*2860*/  ISETP.GE.AND P1, PT, R0, 0x1, PT ;  /* 0x000000010000780c */ /* 0x002fda0003f26270 */
[----:B--2---:R-:W-:Y:S05]  /*2870*/  @!P1 BRA `(.L_x_30) ;  /* 0x0000000000349947 */ /* 0x004fea0003800000 */
[----:B------:R-:W-:Y:S05]  /*2880*/  @!P0 BRA `(.L_x_31) ;  /* 0x0000000000048947 */ /* 0x000fea0003800000 */
[----:B------:R-:W-:Y:S01]  /*2890*/  BPT.TRAP 0x1 ;  /* 0x000000040000795c */ /* 0x000fe20000300000 */
.L_x_31:
[----:B------:R-:W-:Y:S01]  /*28a0*/  UIADD3 UR6, UR38, UR44, URZ ;  /* 0x0000002c26067290 */ /* 0x000fe2000fffe03f */
[----:B------:R-:W-:-:S03]  /*28b0*/  ISETP.GT.U32.AND P0, PT, R23, 0x1, PT ;  /* 0x000000011700780c */ /* 0x000fc60003f04070 */
[----:B------:R-:W-:-:S04]  /*28c0*/  UIMAD.WIDE.U32 UR4, UR6, -0x4de9bd37, URZ ;  /* 0xb21642c9060478a5 */ /* 0x000fc8000f8e003f */
[----:B------:R-:W-:-:S04]  /*28d0*/  USHF.R.U32.HI UR4, URZ, 0x4, UR5 ;  /* 0x000000043f047899 */ /* 0x000fc80008011605 */
[----:B------:R-:W-:-:S04]  /*28e0*/  UIMAD UR6, UR4, -0x17, UR6 ;  /* 0xffffffe9040678a4 */ /* 0x000fc8000f8e0206 */
[----:B------:R-:W-:-:S04]  /*28f0*/  ULEA UR6, UR6, UR42, 0x3 ;  /* 0x0000002a06067291 */ /* 0x000fc8000f8e183f */
[----:B------:R-:W-:-:S04]  /*2900*/  UIADD3 UR6, UR6, 0xb8, URZ ;  /* 0x000000b806067890 */ /* 0x000fc8000fffe03f */
[----:B------:R-:W-:-:S09]  /*2910*/  UPRMT UR6, URZ, 0x654, UR6 ;  /* 0x000006543f067896 */ /* 0x000fd20008000006 */
[----:B------:R-:W-:Y:S01]  /*2920*/  SYNCS.ARRIVE.TRANS64.RED.A1T0 RZ, [UR6], RZ ;  /* 0x000000ffffff79a7 */ /* 0x000fe20008100406 */
[----:B------:R-:W-:Y:S05]  /*2930*/  @P0 BRA `(.L_x_30) ;  /* 0x0000000000040947 */ /* 0x000fea0003800000 */
[----:B------:R-:W-:Y:S01]  /*2940*/  BPT.TRAP 0x1 ;  /* 0x000000040000795c */ /* 0x000fe20000300000 */
.L_x_30:
[----:B------:R-:W-:Y:S01]  /*2950*/  SHF.L.U32 R0, R156, 0x1f, RZ ;  /* 0x0000001f9c007819 */ /* 0x000fe200000006ff */
[----:B------:R-:W-:Y:S01]  /*2960*/  UIADD3 UR38, UR38, UR41, URZ ;  /* 0x0000002926267290 */ /* 0x000fe2000fffe03f */
[----:B0-----:R-:W-:Y:S01]  /*2970*/  IMAD R11, R19, 0xf0, RZ ;  /* 0x000000f0130b7824 */ /* 0x001fe200078e02ff */
[----:B------:R-:W-:Y:S01]  /*2980*/  UISETP.GE.U32.AND UP1, UPT, UR41, 0x17, UPT ;  /* 0x000000172900788c */ /* 0x000fe2000bf26070 */
[----:B------:R-:W0:Y:S01]  /*2990*/  SYNCS.PHASECHK.TRANS64.TRYWAIT P0, [UR45+0x8], R0 ;  /* 0x00000800ff0075a7 */ /* 0x000e22000800016d */
[----:B------:R-:W-:Y:S01]  /*29a0*/  UISETP.GT.U32.AND UP0, UPT, UR38, 0x16, UPT ;  /* 0x000000162600788c */ /* 0x000fe2000bf04070 */
[----:B------:R-:W-:Y:S01]  /*29b0*/  SHF.R.S32.HI R10, RZ, 0x1f, R18 ;  /* 0x0000001fff0a7819 */ /* 0x000fe20000011412 */
[----:B------:R-:W-:Y:S02]  /*29c0*/  UIMAD.WIDE.U32 UR4, UR38, -0x4de9bd37, URZ ;  /* 0xb21642c9260478a5 */ /* 0x000fe4000f8e003f */
[----:B------:R-:W-:Y:S02]  /*29d0*/  UISETP.LT.U32.AND UP0, UPT, UR41, 0x17, UP0 ;  /* 0x000000172900788c */ /* 0x000fe40008701070 */
[----:B------:R-:W-:-:S02]  /*29e0*/  USHF.R.U32.HI UR4, URZ, 0x4, UR5 ;  /* 0x000000043f047899 */ /* 0x000fc40008011605 */
[----:B------:R-:W-:Y:S02]  /*29f0*/  USEL UR6, URZ, 0x1, !UP0 ;  /* 0x000000013f067887 */ /* 0x000fe4000c000000 */
[----:B------:R-:W-:Y:S02]  /*2a00*/  UIMAD UR38, UR4, -0x17, UR38 ;  /* 0xffffffe9042678a4 */ /* 0x000fe4000f8e0226 */
[----:B------:R-:W-:-:S04]  /*2a10*/  ULOP3.LUT UR39, UR39, UR6, URZ, 0x3c, !UPT ;  /* 0x0000000627277292 */ /* 0x000fc8000f8e3c3f */
[----:B------:R-:W-:Y:S01]  /*2a20*/  @UP1 ULOP3.LUT UR39, UR39, 0x1, UR4, 0x78, !UPT ;  /* 0x0000000127271892 */ /* 0x000fe2000f8e7804 */
[----:B0-----:R-:W-:Y:S11]  /*2a30*/  @!P0 BRA `(.L_x_32) ;  /* 0x0000008400948947 */ /* 0x001ff60003800000 */
.L_x_321:
[----:B0-----:R-:W-:Y:S01]  /*2a40*/  IMAD.SHL.U32 R3, R22, 0x40, RZ ;  /* 0x0000004016037824 */ /* 0x001fe200078e00ff */
[----:B------:R-:W-:Y:S01]  /*2a50*/  ULDC UR6, c[0x0][0x284] ;  /* 0x0000a10000067ab9 */ /* 0x000fe20000000800 */
[----:B------:R-:W-:Y:S01]  /*2a60*/  ULDC.64 UR4, c[0x0][0x5d0] ;  /* 0x0001740000047ab9 */ /* 0x000fe20000000a00 */
[----:B------:R-:W-:Y:S01]  /*2a70*/  SHF.R.S32.HI R15, RZ, 0x1f, R11 ;  /* 0x0000001fff0f7819 */ /* 0x000fe2000001140b */
[----:B------:R-:W-:Y:S01]  /*2a80*/  IMAD R7, R10, UR4, RZ ;  /* 0x000000040a077c24 */ /* 0x000fe2000f8e02ff */
[----:B------:R-:W-:Y:S01]  /*2a90*/  ISETP.GE.AND P0, PT, R3, UR6, PT ;  /* 0x0000000603007c0c */ /* 0x000fe2000bf06270 */
[C---:B------:R-:W-:Y:S01]  /*2aa0*/  IMAD.WIDE.U32 R4, R18.reuse, UR4, R148 ;  /* 0x0000000412047c25 */ /* 0x040fe2000f8e0094 */
[----:B------:R-:W-:Y:S02]  /*2ab0*/  ULDC UR4, c[0x0][0x288] ;  /* 0x0000a20000047ab9 */ /* 0x000fe40000000800 */
[C---:B------:R-:W-:Y:S01]  /*2ac0*/  ISETP.GE.OR P0, PT, R11.reuse, UR4, P0 ;  /* 0x000000040b007c0c */ /* 0x040fe20008706670 */
[----:B------:R-:W-:Y:S01]  /*2ad0*/  IMAD R7, R18, UR5, R7 ;  /* 0x0000000512077c24 */ /* 0x000fe2000f8e0207 */
[----:B------:R-:W-:-:S04]  /*2ae0*/  IADD3 R4, P1, R11, R4, RZ ;  /* 0x000000040b047210 */ /* 0x000fc80007f3e0ff */
[----:B------:R-:W-:-:S07]  /*2af0*/  IADD3.X R5, R15, R5, R7, P1, !PT ;  /* 0x000000050f057210 */ /* 0x000fce0000ffe407 */
[----:B------:R-:W-:Y:S05]  /*2b00*/  @P0 BRA `(.L_x_33) ;  /* 0x0000006000f40947 */ /* 0x000fea0003800000 */
[----:B------:R-:W0:Y:S01]  /*2b10*/  LDC.64 R8, c[0x0][0x5c8] ;  /* 0x00017200ff087b82 */ /* 0x000e220000000a00 */
[----:B------:R-:W-:Y:S01]  /*2b20*/  IMAD.WIDE R12, R22, 0x40, R146 ;  /* 0x00000040160c7825 */ /* 0x000fe200078e0292 */
[----:B------:R-:W-:Y:S01]  /*2b30*/  ULDC.64 UR4, c[0x0][0x5c0] ;  /* 0x0001700000047ab9 */ /* 0x000fe20000000a00 */
[----:B------:R-:W-:Y:S02]  /*2b40*/  BSSY B0, `(.L_x_33) ;  /* 0x0000639000007945 */ /* 0x000fe40003800000 */
[----:B------:R-:W-:Y:S02]  /*2b50*/  IMAD.IADD R19, R151, 0x1, -R11 ;  /* 0x0000000197137824 */ /* 0x000fe400078e0a0b */
[-C--:B0-----:R-:W-:Y:S02]  /*2b60*/  IMAD R0, R13, R8.reuse, RZ ;  /* 0x000000080d007224 */ /* 0x081fe400078e02ff */
[----:B------:R-:W-:-:S04]  /*2b70*/  IMAD.WIDE.U32 R4, R12, R8, R4 ;  /* 0x000000080c047225 */ /* 0x000fc800078e0004 */
[----:B------:R-:W-:Y:S01]  /*2b80*/  IMAD R7, R12, R9, R0 ;  /* 0x000000090c077224 */ /* 0x000fe200078e0200 */
[----:B------:R-:W-:Y:S01]  /*2b90*/  IADD3 R4, P0, R4, UR4, RZ ;  /* 0x0000000404047c10 */ /* 0x000fe2000ff1e0ff */
[----:B------:R-:W-:Y:S02]  /*2ba0*/  IMAD.IADD R0, R154, 0x1, -R3 ;  /* 0x000000019a007824 */ /* 0x000fe400078e0a03 */
[----:B------:R-:W-:Y:S01]  /*2bb0*/  IMAD.IADD R7, R5, 0x1, R7 ;  /* 0x0000000105077824 */ /* 0x000fe200078e0207 */
[----:B------:R-:W-:-:S04]  /*2bc0*/  LEA R6, P1, R8, R4, 0x3 ;  /* 0x0000000408067211 */ /* 0x000fc800078218ff */
[----:B------:R-:W-:Y:S02]  /*2bd0*/  IADD3.X R5, R7, UR5, RZ, P0, !PT ;  /* 0x0000000507057c10 */ /* 0x000fe400087fe4ff */
[----:B-----5:R-:W-:Y:S02]  /*2be0*/  ISETP.NE.AND P0, PT, R144, RZ, PT ;  /* 0x000000ff9000720c */ /* 0x020fe40003f05270 */
[----:B------:R-:W-:-:S11]  /*2bf0*/  LEA.HI.X R7, R8, R5, R9, 0x3, P1 ;  /* 0x0000000508077211 */ /* 0x000fd600008f1c09 */
[----:B------:R-:W-:Y:S05]  /*2c00*/  @!P0 BRA `(.L_x_34) ;  /* 0x0000004800208947 */ /* 0x000fea0003800000 */
[----:B------:R-:W0:Y:S01]  /*2c10*/  LDC.64 R158, c[0x0][0x5b0] ;  /* 0x00016c00ff9e7b82 */ /* 0x000e220000000a00 */
[----:B------:R-:W-:Y:S01]  /*2c20*/  ULDC.64 UR4, c[0x0][0x5b8] ;  /* 0x00016e0000047ab9 */ /* 0x000fe20000000a00 */
[----:B------:R-:W-:Y:S01]  /*2c30*/  ISETP.GE.AND P1, PT, R0, 0x1, PT ;  /* 0x000000010000780c */ /* 0x000fe20003f26270 */
[----:B------:R-:W-:Y:S01]  /*2c40*/  IMAD.WIDE.U32 R8, R18, UR4, R148 ;  /* 0x0000000412087c25 */ /* 0x000fe2000f8e0094 */
[----:B------:R-:W-:Y:S02]  /*2c50*/  BSSY B1, `(.L_x_35) ;  /* 0x000000e000017945 */ /* 0x000fe40003800000 */
[----:B------:R-:W-:Y:S01]  /*2c60*/  ISETP.LT.OR P4, PT, R19, 0x1, !P1 ;  /* 0x000000011300780c */ /* 0x000fe20004f81670 */
[----:B------:R-:W-:Y:S01]  /*2c70*/  IMAD R3, R10, UR4, RZ ;  /* 0x000000040a037c24 */ /* 0x000fe2000f8e02ff */
[----:B------:R-:W1:Y:S01]  /*2c80*/  LDC.64 R160, c[0x0][0x5a8] ;  /* 0x00016a00ffa07b82 */ /* 0x000e620000000a00 */
[----:B------:R-:W-:Y:S02]  /*2c90*/  IADD3 R10, P0, R11, R8, RZ ;  /* 0x000000080b0a7210 */ /* 0x000fe40007f1e0ff */
[----:B------:R-:W-:-:S05]  /*2ca0*/  IMAD R3, R18, UR5, R3 ;  /* 0x0000000512037c24 */ /* 0x000fca000f8e0203 */
[----:B------:R-:W-:Y:S01]  /*2cb0*/  IADD3.X R11, R15, R9, R3, P0, !PT ;  /* 0x000000090f0b7210 */ /* 0x000fe200007fe403 */
[-C--:B0-----:R-:W-:Y:S02]  /*2cc0*/  IMAD R3, R13, R158.reuse, RZ ;  /* 0x0000009e0d037224 */ /* 0x081fe400078e02ff */
[----:B------:R-:W-:-:S04]  /*2cd0*/  IMAD.WIDE.U32 R8, R12, R158, R10 ;  /* 0x0000009e0c087225 */ /* 0x000fc800078e000a */
[----:B------:R-:W-:Y:S01]  /*2ce0*/  IMAD R21, R12, R159, R3 ;  /* 0x0000009f0c157224 */ /* 0x000fe200078e0203 */
[----:B-1----:R-:W-:-:S04]  /*2cf0*/  IADD3 R8, P0, R8, R160, RZ ;  /* 0x000000a008087210 */ /* 0x002fc80007f1e0ff */
[----:B------:R-:W-:Y:S01]  /*2d00*/  IADD3.X R9, R161, R9, R21, P0, !PT ;  /* 0x00000009a1097210 */ /* 0x000fe200007fe415 */
[----:B------:R-:W-:Y:S08]  /*2d10*/  @P4 BRA `(.L_x_36) ;  /* 0x0000000000044947 */ /* 0x000ff00003800000 */
[----:B------:R0:W5:Y:S02]  /*2d20*/  LDG.E.U8 R155, desc[UR36][R8.64] ;  /* 0x00000024089b7981 */ /* 0x000164000c1e1100 */
.L_x_36:
[----:B------:R-:W-:Y:S05]  /*2d30*/  BSYNC B1 ;  /* 0x0000000000017941 */ /* 0x000fea0003800000 */
.L_x_35:
[C---:B------:R-:W-:Y:S01]  /*2d40*/  SHF.L.U64.HI R15, R158.reuse, 0x3, R159 ;  /* 0x000000039e0f7819 */ /* 0x040fe2000001029f */
[----:B------:R-:W-:Y:S01]  /*2d50*/  IMAD.SHL.U32 R14, R158, 0x8, RZ ;  /* 0x000000089e0e7824 */ /* 0x000fe200078e00ff */
[----:B-----5:R-:W-:Y:S01]  /*2d60*/  LOP3.LUT R3, R155, 0xffff, RZ, 0xc0, !PT ;  /* 0x0000ffff9b037812 */ /* 0x020fe200078ec0ff */
[----:B------:R-:W-:Y:S01]  /*2d70*/  BSSY B1, `(.L_x_37) ;  /* 0x0000013000017945 */ /* 0x000fe20003800000 */
[----:B------:R-:W-:Y:S01]  /*2d80*/  ISETP.GE.AND P0, PT, R0, 0x9, PT ;  /* 0x000000090000780c */ /* 0x000fe20003f06270 */
[----:B------:R-:W-:Y:S01]  /*2d90*/  IMAD.WIDE.U32 R14, R12, R158, R14 ;  /* 0x0000009e0c0e7225 */ /* 0x000fe200078e000e */
[----:B------:R-:W-:Y:S02]  /*2da0*/  PRMT R3, R3, 0x8880, RZ ;  /* 0x0000888003037816 */ /* 0x000fe400000000ff */
[----:B------:R-:W-:Y:S01]  /*2db0*/  ISETP.LT.OR P5, PT, R19, 0x9, !P1 ;  /* 0x000000091300780c */ /* 0x000fe20004fa1670 */
[----:B------:R-:W-:Y:S01]  /*2dc0*/  IMAD.IADD R13, R21, 0x1, R15 ;  /* 0x00000001150d7824 */ /* 0x000fe200078e020f */
[----:B------:R-:W-:Y:S01]  /*2dd0*/  IADD3 R10, P2, P3, R10, R160, R14 ;  /* 0x000000a00a0a7210 */ /* 0x000fe20007b5e00e */
[----:B------:R-:W-:-:S03]  /*2de0*/  IMAD R12, R3, R144, RZ ;  /* 0x00000090030c7224 */ /* 0x000fc600078e02ff */
[----:B------:R-:W-:Y:S01]  /*2df0*/  IADD3.X R11, R11, R161, R13, P2, P3 ;  /* 0x000000a10b0b7210 */ /* 0x000fe200017e640d */
[----:B------:R-:W-:Y:S01]  /*2e00*/  @!P4 IMAD R3, R136, R145, R12 ;  /* 0x000000918803c224 */ /* 0x000fe200078e020c */
[C---:B------:R-:W-:Y:S02]  /*2e10*/  ISETP.LT.OR P2, PT, R19.reuse, 0x2, !P1 ;  /* 0x000000021300780c */ /* 0x040fe40004f41670 */
[C---:B------:R-:W-:Y:S02]  /*2e20*/  ISETP.LT.OR P3, PT, R19.reuse, 0x1, !P0 ;  /* 0x000000011300780c */ /* 0x040fe40004761670 */
[----:B------:R1:W-:Y:S01]  /*2e30*/  @!P4 STG.E.U8 desc[UR36][R4.64], R3 ;  /* 0x000000030400c986 */ /* 0x0003e2000c101124 */
[C---:B------:R-:W-:Y:S02]  /*2e40*/  ISETP.LT.OR P4, PT, R19.reuse, 0x2, !P0 ;  /* 0x000000021300780c */ /* 0x040fe40004781670 */
[----:B------:R-:W-:-:S06]  /*2e50*/  ISETP.LT.OR P1, PT, R19, 0xa, !P1 ;  /* 0x0000000a1300780c */ /* 0x000fcc0004f21670 */
[----:B------:R-:W-:Y:S07]  /*2e60*/  @P2 BRA `(.L_x_38) ;  /* 0x00000000000c2947 */ /* 0x000fee0003800000 */
[----:B------:R-:W1:Y:S02]  /*2e70*/  LDG.E.U8 R155, desc[UR36][R8.64+0x1] ;  /* 0x00000124089b7981 */ /* 0x000e64000c1e1100 */
[----:B-1----:R-:W-:-:S05]  /*2e80*/  PRMT R3, R155, 0x8880, RZ ;  /* 0x000088809b037816 */ /* 0x002fca00000000ff */
[----:B------:R-:W-:-:S07]  /*2e90*/  IMAD R12, R3, R144, RZ ;  /* 0x00000090030c7224 */ /* 0x000fce00078e02ff */
.L_x_38:
[----:B------:R-:W-:Y:S05]  /*2ea0*/  BSYNC B1 ;  /* 0x0000000000017941 */ /* 0x000fea0003800000 */
.L_x_37:
[----:B------:R-:W-:Y:S01]  /*2eb0*/  @!P2 IMAD R137, R137, R145, R12 ;  /* 0x000000918989a224 */ /* 0x000fe200078e020c */
[----:B------:R-:W-:Y:S04]  /*2ec0*/  BSSY B1, `(.L_x_39) ;  /* 0x0000006000017945 */ /* 0x000fe80003800000 */
[----:B------:R2:W-:Y:S01]  /*2ed0*/  @!P2 STG.E.U8 desc[UR36][R4.64+0x1], R137 ;  /* 0x000001890400a986 */ /* 0x0005e2000c101124 */
[----:B------:R-:W-:Y:S05]  /*2ee0*/  @P3 BRA `(.L_x_40) ;  /* 0x00000000000c3947 */ /* 0x000fea0003800000 */
[----:B------:R-:W1:Y:S02]  /*2ef0*/  LDG.E.U8 R155, desc[UR36][R10.64] ;  /* 0x000000240a9b7981 */ /* 0x000e64000c1e1100 */
[----:B-1----:R-:W-:-:S05]  /*2f00*/  PRMT R3, R155, 0x8880, RZ ;  /* 0x000088809b037816 */ /* 0x002fca00000000ff */
[----:B------:R-:W-:-:S07]  /*2f10*/  IMAD R12, R3, R144, RZ ;  /* 0x00000090030c7224 */ /* 0x000fce00078e02ff */
.L_x_40:
[----:B------:R-:W-:Y:S05]  /*2f20*/  BSYNC B1 ;  /* 0x0000000000017941 */ /* 0x000fea0003800000 */
.L_x_39:
[----:B-1----:R-:W-:Y:S01]  /*2f30*/  @!P3 IMAD R3, R138, R145, R12 ;  /* 0x000000918a03b224 */ /* 0x002fe200078e020c */
[----:B------:R-:W-:Y:S04]  /*2f40*/  BSSY B1, `(.L_x_41) ;  /* 0x0000006000017945 */ /* 0x000fe80003800000 */
[----:B------:R1:W-:Y:S01]  /*2f50*/  @!P3 STG.E.U8 desc[UR36][R6.64], R3 ;  /* 0x000000030600b986 */ /* 0x0003e2000c101124 */
[----:B------:R-:W-:Y:S05]  /*2f60*/  @P4 BRA `(.L_x_42) ;  /* 0x00000000000c4947 */ /* 0x000fea0003800000 */
[----:B------:R-:W1:Y:S02]  /*2f70*/  LDG.E.U8 R155, desc[UR36][R10.64+0x1] ;  /* 0x000001240a9b7981 */ /* 0x000e64000c1e1100 */
[----:B-1----:R-:W-:-:S05]  /*2f80*/  PRMT R3, R155, 0x8880, RZ ;  /* 0x000088809b037816 */ /* 0x002fca00000000ff */
[----:B------:R-:W-:-:S07]  /*2f90*/  IMAD R12, R3, R144, RZ ;  /* 0x00000090030c7224 */ /* 0x000fce00078e02ff */
.L_x_42:
[----:B------:R-:W-:Y:S05]  /*2fa0*/  BSYNC B1 ;  /* 0x0000000000017941 */ /* 0x000fea0003800000 */
.L_x_41:
[----:B------:R-:W-:Y:S01]  /*2fb0*/  @!P4 IMAD R139, R139, R145, R12 ;  /* 0x000000918b8bc224 */ /* 0x000fe200078e020c */
[----:B------:R-:W-:Y:S04]  /*2fc0*/  BSSY B1, `(.L_x_43) ;  /* 0x0000006000017945 */ /* 0x000fe80003800000 */
[----:B------:R3:W-:Y:S01]  /*2fd0*/  @!P4 STG.E.U8 desc[UR36][R6.64+0x1], R139 ;  /* 0x0000018b0600c986 */ /* 0x0007e2000c101124 */
[----:B------:R-:W-:Y:S05]  /*2fe0*/  @P5 BRA `(.L_x_44) ;  /* 0x00000000000c5947 */ /* 0x000fea0003800000 */
[----:B------:R-:W1:Y:S02]  /*2ff0*/  LDG.E.U8 R155, desc[UR36][R8.64+0x8] ;  /* 0x00000824089b7981 */ /* 0x000e64000c1e1100 */
[----:B-1----:R-:W-:-:S05]  /*3000*/  PRMT R3, R155, 0x8880, RZ ;  /* 0x000088809b037816 */ /* 0x002fca00000000ff */
[----:B------:R-:W-:-:S07]  /*3010*/  IMAD R12, R3, R144, RZ ;  /* 0x00000090030c7224 */ /* 0x000fce00078e02ff */
.L_x_44:
[----:B------:R-:W-:Y:S05]  /*3020*/  BSYNC B1 ;  /* 0x0000000000017941 */ /* 0x000fea0003800000 */
.L_x_43:
[----:B-1----:R-:W-:Y:S01]  /*3030*/  @!P5 IMAD R3, R140, R145, R12 ;  /* 0x000000918c03d224 */ /* 0x002fe200078e020c */
[----:B------:R-:W-:Y:S04]  /*3040*/  BSSY B1, `(.L_x_45) ;  /* 0x0000006000017945 */ /* 0x000fe80003800000 */
[----:B------:R1:W-:Y:S01]  /*3050*/  @!P5 STG.E.U8 desc[UR36][R4.64+0x8], R3 ;  /* 0x000008030400d986 */ /* 0x0003e2000c101124 */
[----:B------:R-:W-:Y:S05]  /*3060*/  @P1 BRA `(.L_x_46) ;  /* 0x00000000000c1947 */ /* 0x000fea0003800000 */
[----:B------:R-:W1:Y:S02]  /*3070*/  LDG.E.U8 R155, desc[UR36][R8.64+0x9] ;  /* 0x00000924089b7981 */ /* 0x000e64000c1e1100 */
[----:B-1----:R-:W-:-:S05]  /*3080*/  PRMT R3, R155, 0x8880, RZ ;  /* 0x000088809b037816 */ /* 0x002fca00000000ff */
[----:B------:R-:W-:-:S07]  /*3090*/  IMAD R12, R3, R144, RZ ;  /* 0x00000090030c7224 */ /* 0x000fce00078e02ff */
.L_x_46:
[----:B------:R-:W-:Y:S05]  /*30a0*/  BSYNC B1 ;  /* 0x0000000000017941 */ /* 0x000fea0003800000 */
.L_x_45:
[----:B------:R-:W-:Y:S01]  /*30b0*/  @!P1 IMAD R141, R141, R145, R12 ;  /* 0x000000918d8d9224 */ /* 0x000fe200078e020c */
[C---:B------:R-:W-:Y:S01]  /*30c0*/  ISETP.GE.AND P3, PT, R19.reuse, 0x11, PT ;  /* 0x000000111300780c */ /* 0x040fe20003f66270 */
[----:B------:R-:W-:Y:S01]  /*30d0*/  BSSY B1, `(.L_x_47) ;  /* 0x000000b000017945 */ /* 0x000fe20003800000 */
[C---:B------:R-:W-:Y:S02]  /*30e0*/  ISETP.GE.AND P2, PT, R19.reuse, 0x12, PT ;  /* 0x000000121300780c */ /* 0x040fe40003f46270 */
[----:B------:R4:W-:Y:S01]  /*30f0*/  @!P1 STG.E.U8 desc[UR36][R4.64+0x9], R141 ;  /* 0x0000098d04009986 */ /* 0x0009e2000c101124 */
[C---:B------:R-:W-:Y:S02]  /*3100*/  ISETP.LT.OR P1, PT, R19.reuse, 0x9, !P0 ;  /* 0x000000091300780c */ /* 0x040fe40004721670 */
[----:B------:R-:W-:Y:S02]  /*3110*/  ISETP.LT.OR P0, PT, R19, 0xa, !P0 ;  /* 0x0000000a1300780c */ /* 0x000fe40004701670 */
[----:B------:R-:W-:-:S02]  /*3120*/  ISETP.LT.OR P5, PT, R0, 0x1, !P3 ;  /* 0x000000010000780c */ /* 0x000fc40005fa1670 */
[----:B------:R-:W-:-:S07]  /*3130*/  ISETP.LT.OR P4, PT, R0, 0x1, !P2 ;  /* 0x000000010000780c */ /* 0x000fce0005781670 */
[----:B----4-:R-:W-:Y:S06]  /*3140*/  @P1 BRA `(.L_x_48) ;  /* 0x00000000000c1947 */ /* 0x010fec0003800000 */
[----:B------:R-:W1:Y:S02]  /*3150*/  LDG.E.U8 R155, desc[UR36][R10.64+0x8] ;  /* 0x000008240a9b7981 */ /* 0x000e64000c1e1100 */
[----:B-1----:R-:W-:-:S05]  /*3160*/  PRMT R3, R155, 0x8880, RZ ;  /* 0x000088809b037816 */ /* 0x002fca00000000ff */
[----:B------:R-:W-:-:S07]  /*3170*/  IMAD R12, R3, R144, RZ ;  /* 0x00000090030c7224 */ /* 0x000fce00078e02ff */
.L_x_48:
[----:B------:R-:W-:Y:S05]  /*3180*/  BSYNC B1 ;  /* 0x0000000000017941 */ /* 0x000fea0003800000 */
.L_x_47:
[----:B-1----:R-:W-:Y:S01]  /*3190*/  @!P1 IMAD R3, R142, R145, R12 ;  /* 0x000000918e039224 */ /* 0x002fe200078e020c */
[----:B------:R-:W-:Y:S04]  /*31a0*/  BSSY B1, `(.L_x_49) ;  /* 0x0000006000017945 */ /* 0x000fe80003800000 */
[----:B------:R1:W-:Y:S01]  /*31b0*/  @!P1 STG.E.U8 desc[UR36][R6.64+0x8], R3 ;  /* 0x0000080306009986 */ /* 0x0003e2000c101124 */
[----:B------:R-:W-:Y:S05]  /*31c0*/  @P0 BRA `(.L_x_50) ;  /* 0x00000000000c0947 */ /* 0x000fea0003800000 */
[----:B------:R-:W1:Y:S02]  /*31d0*/  LDG.E.U8 R155, desc[UR36][R10.64+0x9] ;  /* 0x000009240a9b7981 */ /* 0x000e64000c1e1100 */
[----:B-1----:R-:W-:-:S05]  /*31e0*/  PRMT R3, R155, 0x8880, RZ ;  /* 0x000088809b037816 */ /* 0x002fca00000000ff */
[----:B------:R-:W-:-:S07]  /*31f0*/  IMAD R12, R3, R144, RZ ;  /* 0x00000090030c7224 */ /* 0x000fce00078e02ff */
.L_x_50:
[----:B------:R-:W-:Y:S05]  /*3200*/  BSYNC B1 ;  /* 0x0000000000017941 */ /* 0x000fea0003800000 */
.L_x_49:
[----:B------:R-:W-:Y:S01]  /*3210*/  @!P0 IMAD R143, R143, R145, R12 ;  /* 0x000000918f8f8224 */ /* 0x000fe200078e020c */
[----:B------:R-:W-:Y:S04]  /*3220*/  BSSY B1, `(.L_x_51) ;  /* 0x0000006000017945 */ /* 0x000fe80003800000 */
[----:B------:R4:W-:Y:S01]  /*3230*/  @!P0 STG.E.U8 desc[UR36][R6.64+0x9], R143 ;  /* 0x0000098f06008986 */ /* 0x0009e2000c101124 */
[----:B------:R-:W-:Y:S05]  /*3240*/  @P5 BRA `(.L_x_52) ;  /* 0x00000000000c5947 */ /* 0x000fea0003800000 */
[----:B------:R-:W1:Y:S02]  /*3250*/  LDG.E.U8 R155, desc[UR36][R8.64+0x10] ;  /* 0x00001024089b7981 */ /* 0x000e64000c1e1100 */
[----:B-1----:R-:W-:-:S05]  /*3260*/  PRMT R3, R155, 0x8880, RZ ;  /* 0x000088809b037816 */ /* 0x002fca00000000ff */
[----:B------:R-:W-:-:S07]  /*3270*/  IMAD R12, R3, R144, RZ ;  /* 0x00000090030c7224 */ /* 0x000fce00078e02ff */
.L_x_52:
[----:B------:R-:W-:Y:S05]  /*3280*/  BSYNC B1 ;  /* 0x0000000000017941 */ /* 0x000fea0003800000 */
.L_x_51:
[----:B-1----:R-:W-:Y:S01]  /*3290*/  @!P5 IMAD R3, R128, R145, R12 ;  /* 0x000000918003d224 */ /* 0x002fe200078e020c */
[----:B------:R-:W-:Y:S04]  /*32a0*/  BSSY B1, `(.L_x_53) ;  /* 0x0000006000017945 */ /* 0x000fe80003800000 */
[----:B------:R1:W-:Y:S01]  /*32b0*/  @!P5 STG.E.U8 desc[UR36][R4.64+0x10], R3 ;  /* 0x000010030400d986 */ /* 0x0003e2000c101124 */
[----:B------:R-:W-:Y:S05]  /*32c0*/  @P4 BRA `(.L_x_54) ;  /* 0x00000000000c4947 */ /* 0x000fea0003800000 */
[----:B------:R-:W1:Y:S02]  /*32d0*/  LDG.E.U8 R155, desc[UR36][R8.64+0x11] ;  /* 0x00001124089b7981 */ /* 0x000e64000c1e1100 */
[----:B-1----:R-:W-:-:S05]  /*32e0*/  PRMT R3, R155, 0x8880, RZ ;  /* 0x000088809b037816 */ /* 0x002fca00000000ff */
[----:B------:R-:W-:-:S07]  /*32f0*/  IMAD R12, R3, R144, RZ ;  /* 0x00000090030c7224 */ /* 0x000fce00078e02ff */
.L_x_54:
[----:B------:R-:W-:Y:S05]  /*3300*/  BSYNC B1 ;  /* 0x0000000000017941 */ /* 0x000fea0003800000 */
.L_x_53:
[C---:B------:R-:W-:Y:S01]  /*3310*/  ISETP.LT.OR P3, PT, R0.reuse, 0x9, !P3 ;  /* 0x000000090000780c */ /* 0x040fe20005f61670 */
[----:B------:R-:W-:Y:S01]  /*3320*/  @!P4 IMAD R129, R129, R145, R12 ;  /* 0x000000918181c224 */ /* 0x000fe200078e020c */
[C---:B------:R-:W-:Y:S01]  /*3330*/  ISETP.GE.AND P1, PT, R19.reuse, 0x19, PT ;  /* 0x000000191300780c */ /* 0x040fe20003f26270 */
[----:B------:R-:W-:Y:S01]  /*3340*/  BSSY B1, `(.L_x_55) ;  /* 0x000000a000017945 */ /* 0x000fe20003800000 */
[----:B------:R-:W-:Y:S02]  /*3350*/  ISETP.GE.AND P0, PT, R19, 0x1a, PT ;  /* 0x0000001a1300780c */ /* 0x000fe40003f06270 */
[----:B------:R0:W-:Y:S01]  /*3360*/  @!P4 STG.E.U8 desc[UR36][R4.64+0x11], R129 ;  /* 0x000011810400c986 */ /* 0x0001e2000c101124 */
[C---:B------:R-:W-:Y:S02]  /*3370*/  ISETP.LT.OR P2, PT, R0.reuse, 0x9, !P2 ;  /* 0x000000090000780c */ /* 0x040fe40005741670 */
[C---:B------:R-:W-:Y:S02]  /*3380*/  ISETP.LT.OR P5, PT, R0.reuse, 0x1, !P1 ;  /* 0x000000010000780c */ /* 0x040fe40004fa1670 */
[----:B------:R-:W-:-:S02]  /*3390*/  ISETP.LT.OR P4, PT, R0, 0x1, !P0 ;  /* 0x000000010000780c */ /* 0x000fc40004781670 */
[----:B------:R-:W-:Y:S11]  /*33a0*/  @P3 BRA `(.L_x_56) ;  /* 0x00000000000c3947 */ /* 0x000ff60003800000 */
[----:B------:R-:W1:Y:S02]  /*33b0*/  LDG.E.U8 R155, desc[UR36][R10.64+0x10] ;  /* 0x000010240a9b7981 */ /* 0x000e64000c1e1100 */
[----:B-1----:R-:W-:-:S05]  /*33c0*/  PRMT R3, R155, 0x8880, RZ ;  /* 0x000088809b037816 */ /* 0x002fca00000000ff */
[----:B------:R-:W-:-:S07]  /*33d0*/  IMAD R12, R3, R144, RZ ;  /* 0x00000090030c7224 */ /* 0x000fce00078e02ff */
.L_x_56:
[----:B------:R-:W-:Y:S05]  /*33e0*/  BSYNC B1 ;  /* 0x0000000000017941 */ /* 0x000fea0003800000 */
.L_x_55:
[----:B-1----:R-:W-:Y:S01]  /*33f0*/  @!P3 IMAD R3, R130, R145, R12 ;  /* 0x000000918203b224 */ /* 0x002fe200078e020c */
[----:B------:R-:W-:Y:S04]  /*3400*/  BSSY B1, `(.L_x_57) ;  /* 0x0000006000017945 */ /* 0x000fe80003800000 */
[----:B------:R1:W-:Y:S01]  /*3410*/  @!P3 STG.E.U8 desc[UR36][R6.64+0x10], R3 ;  /* 0x000010030600b986 */ /* 0x0003e2000c101124 */
[----:B------:R-:W-:Y:S05]  /*3420*/  @P2 BRA `(.L_x_58) ;  /* 0x00000000000c2947 */ /* 0x000fea0003800000 */
[----:B------:R-:W1:Y:S02]  /*3430*/  LDG.E.U8 R155, desc[UR36][R10.64+0x11] ;  /* 0x000011240a9b7981 */ /* 0x000e64000c1e1100 */
[----:B-1----:R-:W-:-:S05]  /*3440*/  PRMT R3, R155, 0x8880, RZ ;  /* 0x000088809b037816 */ /* 0x002fca00000000ff */
[----:B------:R-:W-:-:S07]  /*3450*/  IMAD R12, R3, R144, RZ ;  /* 0x00000090030c7224 */ /* 0x000fce00078e02ff */
.L_x_58:
[----:B------:R-:W-:Y:S05]  /*3460*/  BSYNC B1 ;  /* 0x0000000000017941 */ /* 0x000fea0003800000 */
.L_x_57:
[----:B------:R-:W-:Y:S01]  /*3470*/  @!P2 IMAD R131, R131, R145, R12 ;  /* 0x000000918383a224 */ /* 0x000fe200078e020c */
[----:B------:R-:W-:Y:S04]  /*3480*/  BSSY B1, `(.L_x_59) ;  /* 0x0000006000017945 */ /* 0x000fe80003800000 */
[----:B------:R0:W-:Y:S01]  /*3490*/  @!P2 STG.E.U8 desc[UR36][R6.64+0x11], R131 ;  /* 0x000011830600a986 */ /* 0x0001e2000c101124 */
[----:B------:R-:W-:Y:S05]  /*34a0*/  @P5 BRA `(.L_x_60) ;  /* 0x00000000000c5947 */ /* 0x000fea0003800000 */
[----:B------:R-:W1:Y:S02]  /*34b0*/  LDG.E.U8 R155, desc[UR36][R8.64+0x18] ;  /* 0x00001824089b7981 */ /* 0x000e64000c1e1100 */
[----:B-1----:R-:W-:-:S05]  /*34c0*/  PRMT R3, R155, 0x8880, RZ ;  /* 0x000088809b037816 */ /* 0x002fca00000000ff */
[----:B------:R-:W-:-:S07]  /*34d0*/  IMAD R12, R3, R144, RZ ;  /* 0x00000090030c7224 */ /* 0x000fce00078e02ff */
.L_x_60:
[----:B------:R-:W-:Y:S05]  /*34e0*/  BSYNC B1 ;  /* 0x0000000000017941 */ /* 0x000fea0003800000 */
.L_x_59:
[----:B-1----:R-:W-:Y:S01]  /*34f0*/  @!P5 IMAD R3, R132, R145, R12 ;  /* 0x000000918403d224 */ /* 0x002fe200078e020c */
[----:B------:R-:W-:Y:S04]  /*3500*/  BSSY B1, `(.L_x_61) ;  /* 0x0000006000017945 */ /* 0x000fe80003800000 */
[----:B------:R1:W-:Y:S01]  /*3510*/  @!P5 STG.E.U8 desc[UR36][R4.64+0x18], R3 ;  /* 0x000018030400d986 */ /* 0x0003e2000c101124 */
[----:B------:R-:W-:Y:S05]  /*3520*/  @P4 BRA `(.L_x_62) ;  /* 0x00000000000c4947 */ /* 0x000fea0003800000 */
[----:B------:R-:W1:Y:S02]  /*3530*/  LDG.E.U8 R155, desc[UR36][R8.64+0x19] ;  /* 0x00001924089b7981 */ /* 0x000e64000c1e1100 */
[----:B-1----:R-:W-:-:S05]  /*3540*/  PRMT R3, R155, 0x8880, RZ ;  /* 0x000088809b037816 */ /* 0x002fca00000000ff */
[----:B------:R-:W-:-:S07]  /*3550*/  IMAD R12, R3, R144, RZ ;  /* 0x00000090030c7224 */ /* 0x000fce00078e02ff */
.L_x_62:
[----:B------:R-:W-:Y:S05]  /*3560*/  BSYNC B1 ;  /* 0x0000000000017941 */ /* 0x000fea0003800000 */
.L_x_61:
        /* <DEDUP_REMOVED lines=13> */
.L_x_64:
[----:B------:R-:W-:Y:S05]  /*3640*/  BSYNC B1 ;  /* 0x0000000000017941 */ /* 0x000fea0003800000 */
.L_x_63:
[----:B-1----:R-:W-:Y:S01]  /*3650*/  @!P1 IMAD R3, R134, R145, R12 ;  /* 0x0000009186039224 */ /* 0x002fe200078e020c */
[----:B------:R-:W-:Y:S04]  /*3660*/  BSSY B1, `(.L_x_65) ;  /* 0x0000006000017945 */ /* 0x000fe80003800000 */
[----:B------:R1:W-:Y:S01]  /*3670*/  @!P1 STG.E.U8 desc[UR36][R6.64+0x18], R3 ;  /* 0x0000180306009986 */ /* 0x0003e2000c101124 */
[----:B------:R-:W-:Y:S05]  /*3680*/  @P0 BRA `(.L_x_66) ;  /* 0x00000000000c0947 */ /* 0x000fea0003800000 */
[----:B------:R-:W1:Y:S02]  /*3690*/  LDG.E.U8 R155, desc[UR36][R10.64+0x19] ;  /* 0x000019240a9b7981 */ /* 0x000e64000c1e1100 */
[----:B-1----:R-:W-:-:S05]  /*36a0*/  PRMT R3, R155, 0x8880, RZ ;  /* 0x000088809b037816 */ /* 0x002fca00000000ff */
[----:B------:R-:W-:-:S07]  /*36b0*/  IMAD R12, R3, R144, RZ ;  /* 0x00000090030c7224 */ /* 0x000fce00078e02ff */
.L_x_66:
[----:B------:R-:W-:Y:S05]  /*36c0*/  BSYNC B1 ;  /* 0x0000000000017941 */ /* 0x000fea0003800000 */
.L_x_65:
[----:B------:R-:W-:Y:S01]  /*36d0*/  @!P0 IMAD R135, R135, R145, R12 ;  /* 0x0000009187878224 */ /* 0x000fe200078e020c */
[----:B------:R-:W-:Y:S04]  /*36e0*/  BSSY B1, `(.L_x_67) ;  /* 0x0000006000017945 */ /* 0x000fe80003800000 */
[----:B------:R0:W-:Y:S01]  /*36f0*/  @!P0 STG.E.U8 desc[UR36][R6.64+0x19], R135 ;  /* 0x0000198706008986 */ /* 0x0001e2000c101124 */
[----:B------:R-:W-:Y:S05]  /*3700*/  @P5 BRA `(.L_x_68) ;  /* 0x00000000000c5947 */ /* 0x000fea0003800000 */
[----:B------:R-:W1:Y:S02]  /*3710*/  LDG.E.U8 R155, desc[UR36][R8.64+0x20] ;  /* 0x00002024089b7981 */ /* 0x000e64000c1e1100 */
[----:B-1----:R-:W-:-:S05]  /*3720*/  PRMT R3, R155, 0x8880, RZ ;  /* 0x000088809b037816 */ /* 0x002fca00000000ff */
[----:B------:R-:W-:-:S07]  /*3730*/  IMAD R12, R3, R144, RZ ;  /* 0x00000090030c7224 */ /* 0x000fce00078e02ff */
.L_x_68:
[----:B------:R-:W-:Y:S05]  /*3740*/  BSYNC B1 ;  /* 0x0000000000017941 */ /* 0x000fea0003800000 */
.L_x_67:
[----:B-1----:R-:W-:Y:S01]  /*3750*/  @!P5 IMAD R3, R120, R145, R12 ;  /* 0x000000917803d224 */ /* 0x002fe200078e020c */
[----:B------:R-:W-:Y:S04]  /*3760*/  BSSY B1, `(.L_x_69) ;  /* 0x0000006000017945 */ /* 0x000fe80003800000 */
[----:B------:R1:W-:Y:S01]  /*3770*/  @!P5 STG.E.U8 desc[UR36][R4.64+0x20], R3 ;  /* 0x000020030400d986 */ /* 0x0003e2000c101124 */
[----:B------:R-:W-:Y:S05]  /*3780*/  @P4 BRA `(.L_x_70) ;  /* 0x00000000000c4947 */ /* 0x000fea0003800000 */
[----:B------:R-:W1:Y:S02]  /*3790*/  LDG.E.U8 R155, desc[UR36][R8.64+0x21] ;  /* 0x00002124089b7981 */ /* 0x000e64000c1e1100 */
[----:B-1----:R-:W-:-:S05]  /*37a0*/  PRMT R3, R155, 0x8880, RZ ;  /* 0x000088809b037816 */ /* 0x002fca00000000ff */
[----:B------:R-:W-:-:S07]  /*37b0*/  IMAD R12, R3, R144, RZ ;  /* 0x00000090030c7224 */ /* 0x000fce00078e02ff */
.L_x_70:
[----:B------:R-:W-:Y:S05]  /*37c0*/  BSYNC B1 ;  /* 0x0000000000017941 */ /* 0x000fea0003800000 */
.L_x_69:
        /* <DEDUP_REMOVED lines=13> */
.L_x_72:
[----:B------:R-:W-:Y:S05]  /*38a0*/  BSYNC B1 ;  /* 0x0000000000017941 */ /* 0x000fea0003800000 */
.L_x_71:
[----:B-1----:R-:W-:Y:S01]  /*38b0*/  @!P3 IMAD R3, R122, R145, R12 ;  /* 0x000000917a03b224 */ /* 0x002fe200078e020c */
[----:B------:R-:W-:Y:S04]  /*38c0*/  BSSY B1, `(.L_x_73) ;  /* 0x0000006000017945 */ /* 0x000fe80003800000 */
[----:B------:R1:W-:Y:S01]  /*38d0*/  @!P3 STG.E.U8 desc[UR36][R6.64+0x20], R3 ;  /* 0x000020030600b986 */ /* 0x0003e2000c101124 */
[----:B------:R-:W-:Y:S05]  /*38e0*/  @P2 BRA `(.L_x_74) ;  /* 0x00000000000c2947 */ /* 0x000fea0003800000 */
[----:B------:R-:W1:Y:S02]  /*38f0*/  LDG.E.U8 R155, desc[UR36][R10.64+0x21] ;  /* 0x000021240a9b7981 */ /* 0x000e64000c1e1100 */
[----:B-1----:R-:W-:-:S05]  /*3900*/  PRMT R3, R155, 0x8880, RZ ;  /* 0x000088809b037816 */ /* 0x002fca00000000ff */
[----:B------:R-:W-:-:S07]  /*3910*/  IMAD R12, R3, R144, RZ ;  /* 0x00000090030c7224 */ /* 0x000fce00078e02ff */
.L_x_74:
[----:B------:R-:W-:Y:S05]  /*3920*/  BSYNC B1 ;  /* 0x0000000000017941 */ /* 0x000fea0003800000 */
.L_x_73:
[----:B------:R-:W-:Y:S01]  /*3930*/  @!P2 IMAD R123, R123, R145, R12 ;  /* 0x000000917b7ba224 */ /* 0x000fe200078e020c */
[----:B------:R-:W-:Y:S04]  /*3940*/  BSSY B1, `(.L_x_75) ;  /* 0x0000006000017945 */ /* 0x000fe80003800000 */
[----:B------:R0:W-:Y:S01]  /*3950*/  @!P2 STG.E.U8 desc[UR36][R6.64+0x21], R123 ;  /* 0x0000217b0600a986 */ /* 0x0001e2000c101124 */
[----:B------:R-:W-:Y:S05]  /*3960*/  @P5 BRA `(.L_x_76) ;  /* 0x00000000000c5947 */ /* 0x000fea0003800000 */
[----:B------:R-:W1:Y:S02]  /*3970*/  LDG.E.U8 R155, desc[UR36][R8.64+0x28] ;  /* 0x00002824089b7981 */ /* 0x000e64000c1e1100 */
[----:B-1----:R-:W-:-:S05]  /*3980*/  PRMT R3, R155, 0x8880, RZ ;  /* 0x000088809b037816 */ /* 0x002fca00000000ff */
[----:B------:R-:W-:-:S07]  /*3990*/  IMAD R12, R3, R144, RZ ;  /* 0x00000090030c7224 */ /* 0x000fce00078e02ff */
.L_x_76:
[----:B------:R-:W-:Y:S05]  /*39a0*/  BSYNC B1 ;  /* 0x0000000000017941 */ /* 0x000fea0003800000 */
.L_x_75:
[----:B-1----:R-:W-:Y:S01]  /*39b0*/  @!P5 IMAD R3, R124, R145, R12 ;  /* 0x000000917c03d224 */ /* 0x002fe200078e020c */
[----:B------:R-:W-:Y:S04]  /*39c0*/  BSSY B1, `(.L_x_77) ;  /* 0x0000006000017945 */ /* 0x000fe80003800000 */
[----:B------:R1:W-:Y:S01]  /*39d0*/  @!P5 STG.E.U8 desc[UR36][R4.64+0x28], R3 ;  /* 0x000028030400d986 */ /* 0x0003e2000c101124 */
[----:B------:R-:W-:Y:S05]  /*39e0*/  @P4 BRA `(.L_x_78) ;  /* 0x00000000000c4947 */ /* 0x000fea0003800000 */
[----:B------:R-:W1:Y:S02]  /*39f0*/  LDG.E.U8 R155, desc[UR36][R8.64+0x29] ;  /* 0x00002924089b7981 */ /* 0x000e64000c1e1100 */
[----:B-1----:R-:W-:-:S05]  /*3a00*/  PRMT R3, R155, 0x8880, RZ ;  /* 0x000088809b037816 */ /* 0x002fca00000000ff */
[----:B------:R-:W-:-:S07]  /*3a10*/  IMAD R12, R3, R144, RZ ;  /* 0x00000090030c7224 */ /* 0x000fce00078e02ff */
.L_x_78:
[----:B------:R-:W-:Y:S05]  /*3a20*/  BSYNC B1 ;  /* 0x0000000000017941 */ /* 0x000fea0003800000 */
.L_x_77:
        /* <DEDUP_REMOVED lines=13> */
.L_x_80:
[----:B------:R-:W-:Y:S05]  /*3b00*/  BSYNC B1 ;  /* 0x0000000000017941 */ /* 0x000fea0003800000 */
.L_x_79:
[----:B-1----:R-:W-:Y:S01]  /*3b10*/  @!P1 IMAD R3, R126, R145, R12 ;  /* 0x000000917e039224 */ /* 0x002fe200078e020c */
[----:B------:R-:W-:Y:S04]  /*3b20*/  BSSY B1, `(.L_x_81) ;  /* 0x0000006000017945 */ /* 0x000fe80003800000 */
[----:B------:R1:W-:Y:S01]  /*3b30*/  @!P1 STG.E.U8 desc[UR36][R6.64+0x28], R3 ;  /* 0x0000280306009986 */ /* 0x0003e2000c101124 */
[----:B------:R-:W-:Y:S05]  /*3b40*/  @P0 BRA `(.L_x_82) ;  /* 0x00000000000c0947 */ /* 0x000fea0003800000 */
[----:B------:R-:W1:Y:S02]  /*3b50*/  LDG.E.U8 R155, desc[UR36][R10.64+0x29] ;  /* 0x000029240a9b7981 */ /* 0x000e64000c1e1100 */
[----:B-1----:R-:W-:-:S05]  /*3b60*/  PRMT R3, R155, 0x8880, RZ ;  /* 0x000088809b037816 */ /* 0x002fca00000000ff */
[----:B------:R-:W-:-:S07]  /*3b70*/  IMAD R12, R3, R144, RZ ;  /* 0x00000090030c7224 */ /* 0x000fce00078e02ff */
.L_x_82:
[----:B------:R-:W-:Y:S05]  /*3b80*/  BSYNC B1 ;  /* 0x0000000000017941 */ /* 0x000fea0003800000 */
.L_x_81:
[----:B------:R-:W-:Y:S01]  /*3b90*/  @!P0 IMAD R127, R127, R145, R12 ;  /* 0x000000917f7f8224 */ /* 0x000fe200078e020c */
[----:B------:R-:W-:Y:S04]  /*3ba0*/  BSSY B1, `(.L_x_83) ;  /* 0x0000006000017945 */ /* 0x000fe80003800000 */
[----:B------:R0:W-:Y:S01]  /*3bb0*/  @!P0 STG.E.U8 desc[UR36][R6.64+0x29], R127 ;  /* 0x0000297f06008986 */ /* 0x0001e2000c101124 */
[----:B------:R-:W-:Y:S05]  /*3bc0*/  @P5 BRA `(.L_x_84) ;  /* 0x00000000000c5947 */ /* 0x000fea0003800000 */
[----:B------:R-:W1:Y:S02]  /*3bd0*/  LDG.E.U8 R155, desc[UR36][R8.64+0x30] ;  /* 0x00003024089b7981 */ /* 0x000e64000c1e1100 */
[----:B-1----:R-:W-:-:S05]  /*3be0*/  PRMT R3, R155, 0x8880, RZ ;  /* 0x000088809b037816 */ /* 0x002fca00000000ff */
[----:B------:R-:W-:-:S07]  /*3bf0*/  IMAD R12, R3, R144, RZ ;  /* 0x00000090030c7224 */ /* 0x000fce00078e02ff */
.L_x_84:
[----:B------:R-:W-:Y:S05]  /*3c00*/  BSYNC B1 ;  /* 0x0000000000017941 */ /* 0x000fea0003800000 */
.L_x_83:
[----:B-1----:R-:W-:Y:S01]  /*3c10*/  @!P5 IMAD R3, R112, R145, R12 ;  /* 0x000000917003d224 */ /* 0x002fe200078e020c */
[----:B------:R-:W-:Y:S04]  /*3c20*/  BSSY B1, `(.L_x_85) ;  /* 0x0000006000017945 */ /* 0x000fe80003800000 */
[----:B------:R1:W-:Y:S01]  /*3c30*/  @!P5 STG.E.U8 desc[UR36][R4.64+0x30], R3 ;  /* 0x000030030400d986 */ /* 0x0003e2000c101124 */
[----:B------:R-:W-:Y:S05]  /*3c40*/  @P4 BRA `(.L_x_86) ;  /* 0x00000000000c4947 */ /* 0x000fea0003800000 */
[----:B------:R-:W1:Y:S02]  /*3c50*/  LDG.E.U8 R155, desc[UR36][R8.64+0x31] ;  /* 0x00003124089b7981 */ /* 0x000e64000c1e1100 */
[----:B-1----:R-:W-:-:S05]  /*3c60*/  PRMT R3, R155, 0x8880, RZ ;  /* 0x000088809b037816 */ /* 0x002fca00000000ff */
[----:B------:R-:W-:-:S07]  /*3c70*/  IMAD R12, R3, R144, RZ ;  /* 0x00000090030c7224 */ /* 0x000fce00078e02ff */
.L_x_86:
[----:B------:R-:W-:Y:S05]  /*3c80*/  BSYNC B1 ;  /* 0x0000000000017941 */ /* 0x000fea0003800000 */
.L_x_85:
        /* <DEDUP_REMOVED lines=13> */
.L_x_88:
[----:B------:R-:W-:Y:S05]  /*3d60*/  BSYNC B1 ;  /* 0x0000000000017941 */ /* 0x000fea0003800000 */
.L_x_87:
[----:B-1----:R-:W-:Y:S01]  /*3d70*/  @!P3 IMAD R3, R114, R145, R12 ;  /* 0x000000917203b224 */ /* 0x002fe200078e020c */
[----:B------:R-:W-:Y:S04]  /*3d80*/  BSSY B1, `(.L_x_89) ;  /* 0x0000006000017945 */ /* 0x000fe80003800000 */
[----:B------:R1:W-:Y:S01]  /*3d90*/  @!P3 STG.E.U8 desc[UR36][R6.64+0x30], R3 ;  /* 0x000030030600b986 */ /* 0x0003e2000c101124 */
[----:B------:R-:W-:Y:S05]  /*3da0*/  @P2 BRA `(.L_x_90) ;  /* 0x00000000000c2947 */ /* 0x000fea0003800000 */
[----:B------:R-:W1:Y:S02]  /*3db0*/  LDG.E.U8 R155, desc[UR36][R10.64+0x31] ;  /* 0x000031240a9b7981 */ /* 0x000e64000c1e1100 */
[----:B-1----:R-:W-:-:S05]  /*3dc0*/  PRMT R3, R155, 0x8880, RZ ;  /* 0x000088809b037816 */ /* 0x002fca00000000ff */
[----:B------:R-:W-:-:S07]  /*3dd0*/  IMAD R12, R3, R144, RZ ;  /* 0x00000090030c7224 */ /* 0x000fce00078e02ff */
.L_x_90:
[----:B------:R-:W-:Y:S05]  /*3de0*/  BSYNC B1 ;  /* 0x0000000000017941 */ /* 0x000fea0003800000 */
.L_x_89:
[----:B------:R-:W-:Y:S01]  /*3df0*/  @!P2 IMAD R115, R115, R145, R12 ;  /* 0x000000917373a224 */ /* 0x000fe200078e020c */
[----:B------:R-:W-:Y:S04]  /*3e00*/  BSSY B1, `(.L_x_91) ;  /* 0x0000006000017945 */ /* 0x000fe80003800000 */
[----:B------:R0:W-:Y:S01]  /*3e10*/  @!P2 STG.E.U8 desc[UR36][R6.64+0x31], R115 ;  /* 0x000031730600a986 */ /* 0x0001e2000c101124 */
[----:B------:R-:W-:Y:S05]  /*3e20*/  @P5 BRA `(.L_x_92) ;  /* 0x00000000000c5947 */ /* 0x000fea0003800000 */
[----:B------:R-:W1:Y:S02]  /*3e30*/  LDG.E.U8 R155, desc[UR36][R8.64+0x38] ;  /* 0x00003824089b7981 */ /* 0x000e64000c1e1100 */
[----:B-1----:R-:W-:-:S05]  /*3e40*/  PRMT R3, R155, 0x8880, RZ ;  /* 0x000088809b037816 */ /* 0x002fca00000000ff */
[----:B------:R-:W-:-:S07]  /*3e50*/  IMAD R12, R3, R144, RZ ;  /* 0x00000090030c7224 */ /* 0x000fce00078e02ff */
.L_x_92:
[----:B------:R-:W-:Y:S05]  /*3e60*/  BSYNC B1 ;  /* 0x0000000000017941 */ /* 0x000fea0003800000 */
.L_x_91:
[----:B-1----:R-:W-:Y:S01]  /*3e70*/  @!P5 IMAD R3, R116, R145, R12 ;  /* 0x000000917403d224 */ /* 0x002fe200078e020c */
[----:B------:R-:W-:Y:S04]  /*3e80*/  BSSY B1, `(.L_x_93) ;  /* 0x0000006000017945 */ /* 0x000fe80003800000 */
[----:B------:R1:W-:Y:S01]  /*3e90*/  @!P5 STG.E.U8 desc[UR36][R4.64+0x38], R3 ;  /* 0x000038030400d986 */ /* 0x0003e2000c101124 */
[----:B------:R-:W-:Y:S05]  /*3ea0*/  @P4 BRA `(.L_x_94) ;  /* 0x00000000000c4947 */ /* 0x000fea0003800000 */
[----:B------:R-:W1:Y:S02]  /*3eb0*/  LDG.E.U8 R155, desc[UR36][R8.64+0x39] ;  /* 0x00003924089b7981 */ /* 0x000e64000c1e1100 */
[----:B-1----:R-:W-:-:S05]  /*3ec0*/  PRMT R3, R155, 0x8880, RZ ;  /* 0x000088809b037816 */ /* 0x002fca00000000ff */
[----:B------:R-:W-:-:S07]  /*3ed0*/  IMAD R12, R3, R144, RZ ;  /* 0x00000090030c7224 */ /* 0x000fce00078e02ff */
.L_x_94:
[----:B------:R-:W-:Y:S05]  /*3ee0*/  BSYNC B1 ;  /* 0x0000000000017941 */ /* 0x000fea0003800000 */
.L_x_93:
        /* <DEDUP_REMOVED lines=13> */
.L_x_96:
[----:B------:R-:W-:Y:S05]  /*3fc0*/  BSYNC B1 ;  /* 0x0000000000017941 */ /* 0x000fea0003800000 */
.L_x_95:
[----:B-1----:R-:W-:Y:S01]  /*3fd0*/  @!P1 IMAD R3, R118, R145, R12 ;  /* 0x0000009176039224 */ /* 0x002fe200078e020c */
[----:B------:R-:W-:Y:S04]  /*3fe0*/  BSSY B1, `(.L_x_97) ;  /* 0x0000006000017945 */ /* 0x000fe80003800000 */
[----:B------:R1:W-:Y:S01]  /*3ff0*/  @!P1 STG.E.U8 desc[UR36][R6.64+0x38], R3 ;  /* 0x0000380306009986 */ /* 0x0003e2000c101124 */
[----:B------:R-:W-:Y:S05]  /*4000*/  @P0 BRA `(.L_x_98) ;  /* 0x00000000000c0947 */ /* 0x000fea0003800000 */
[----:B------:R-:W1:Y:S02]  /*4010*/  LDG.E.U8 R155, desc[UR36][R10.64+0x39] ;  /* 0x000039240a9b7981 */ /* 0x000e64000c1e1100 */
[----:B-1----:R-:W-:-:S05]  /*4020*/  PRMT R3, R155, 0x8880, RZ ;  /* 0x000088809b037816 */ /* 0x002fca00000000ff */
[----:B------:R-:W-:-:S07]  /*4030*/  IMAD R12, R3, R144, RZ ;  /* 0x00000090030c7224 */ /* 0x000fce00078e02ff */
.L_x_98:
[----:B------:R-:W-:Y:S05]  /*4040*/  BSYNC B1 ;  /* 0x0000000000017941 */ /* 0x000fea0003800000 */
.L_x_97:
[----:B------:R-:W-:Y:S01]  /*4050*/  @!P0 IMAD R119, R119, R145, R12 ;  /* 0x0000009177778224 */ /* 0x000fe200078e020c */
[----:B------:R-:W-:Y:S04]  /*4060*/  BSSY B1, `(.L_x_99) ;  /* 0x0000006000017945 */ /* 0x000fe80003800000 */
[----:B------:R0:W-:Y:S01]  /*4070*/  @!P0 STG.E.U8 desc[UR36][R6.64+0x39], R119 ;  /* 0x0000397706008986 */ /* 0x0001e2000c101124 */
[----:B------:R-:W-:Y:S05]  /*4080*/  @P5 BRA `(.L_x_100) ;  /* 0x00000000000c5947 */ /* 0x000fea0003800000 */
[----:B------:R-:W1:Y:S02]  /*4090*/  LDG.E.U8 R155, desc[UR36][R8.64+0x40] ;  /* 0x00004024089b7981 */ /* 0x000e64000c1e1100 */
[----:B-1----:R-:W-:-:S05]  /*40a0*/  PRMT R3, R155, 0x8880, RZ ;  /* 0x000088809b037816 */ /* 0x002fca00000000ff */
[----:B------:R-:W-:-:S07]  /*40b0*/  IMAD R12, R3, R144, RZ ;  /* 0x00000090030c7224 */ /* 0x000fce00078e02ff */
.L_x_100:
[----:B------:R-:W-:Y:S05]  /*40c0*/  BSYNC B1 ;  /* 0x0000000000017941 */ /* 0x000fea0003800000 */
.L_x_99:
[----:B-1----:R-:W-:Y:S01]  /*40d0*/  @!P5 IMAD R3, R104, R145, R12 ;  /* 0x000000916803d224 */ /* 0x002fe200078e020c */
[----:B------:R-:W-:Y:S04]  /*40e0*/  BSSY B1, `(.L_x_101) ;  /* 0x0000006000017945 */ /* 0x000fe80003800000 */
[----:B------:R1:W-:Y:S01]  /*40f0*/  @!P5 STG.E.U8 desc[UR36][R4.64+0x40], R3 ;  /* 0x000040030400d986 */ /* 0x0003e2000c101124 */
[----:B------:R-:W-:Y:S05]  /*4100*/  @P4 BRA `(.L_x_102) ;  /* 0x00000000000c4947 */ /* 0x000fea0003800000 */
[----:B------:R-:W1:Y:S02]  /*4110*/  LDG.E.U8 R155, desc[UR36][R8.64+0x41] ;  /* 0x00004124089b7981 */ /* 0x000e64000c1e1100 */
[----:B-1----:R-:W-:-:S05]  /*4120*/  PRMT R3, R155, 0x8880, RZ ;  /* 0x000088809b037816 */ /* 0x002fca00000000ff */
[----:B------:R-:W-:-:S07]  /*4130*/  IMAD R12, R3, R144, RZ ;  /* 0x00000090030c7224 */ /* 0x000fce00078e02ff */
.L_x_102:
[----:B------:R-:W-:Y:S05]  /*4140*/  BSYNC B1 ;  /* 0x0000000000017941 */ /* 0x000fea0003800000 */
.L_x_101:
        /* <DEDUP_REMOVED lines=13> */
.L_x_104:
[----:B------:R-:W-:Y:S05]  /*4220*/  BSYNC B1 ;  /* 0x0000000000017941 */ /* 0x000fea0003800000 */
.L_x_103:
[----:B-1----:R-:W-:Y:S01]  /*4230*/  @!P3 IMAD R3, R106, R145, R12 ;  /* 0x000000916a03b224 */ /* 0x002fe200078e020c */
[----:B------:R-:W-:Y:S04]  /*4240*/  BSSY B1, `(.L_x_105) ;  /* 0x0000006000017945 */ /* 0x000fe80003800000 */
[----:B------:R1:W-:Y:S01]  /*4250*/  @!P3 STG.E.U8 desc[UR36][R6.64+0x40], R3 ;  /* 0x000040030600b986 */ /* 0x0003e2000c101124 */
[----:B------:R-:W-:Y:S05]  /*4260*/  @P2 BRA `(.L_x_106) ;  /* 0x00000000000c2947 */ /* 0x000fea0003800000 */
[----:B------:R-:W1:Y:S02]  /*4270*/  LDG.E.U8 R155, desc[UR36][R10.64+0x41] ;  /* 0x000041240a9b7981 */ /* 0x000e64000c1e1100 */
[----:B-1----:R-:W-:-:S05]  /*4280*/  PRMT R3, R155, 0x8880, RZ ;  /* 0x000088809b037816 */ /* 0x002fca00000000ff */
[----:B------:R-:W-:-:S07]  /*4290*/  IMAD R12, R3, R144, RZ ;  /* 0x00000090030c7224 */ /* 0x000fce00078e02ff */
.L_x_106:
[----:B------:R-:W-:Y:S05]  /*42a0*/  BSYNC B1 ;  /* 0x0000000000017941 */ /* 0x000fea0003800000 */
.L_x_105:
[----:B------:R-:W-:Y:S01]  /*42b0*/  @!P2 IMAD R107, R107, R145, R12 ;  /* 0x000000916b6ba224 */ /* 0x000fe200078e020c */
[----:B------:R-:W-:Y:S04]  /*42c0*/  BSSY B1, `(.L_x_107) ;  /* 0x0000006000017945 */ /* 0x000fe80003800000 */
[----:B------:R0:W-:Y:S01]  /*42d0*/  @!P2 STG.E.U8 desc[UR36][R6.64+0x41], R107 ;  /* 0x0000416b0600a986 */ /* 0x0001e2000c101124 */
[----:B------:R-:W-:Y:S05]  /*42e0*/  @P5 BRA `(.L_x_108) ;  /* 0x00000000000c5947 */ /* 0x000fea0003800000 */
[----:B------:R-:W1:Y:S02]  /*42f0*/  LDG.E.U8 R155, desc[UR36][R8.64+0x48] ;  /* 0x00004824089b7981 */ /* 0x000e64000c1e1100 */
[----:B-1----:R-:W-:-:S05]  /*4300*/  PRMT R3, R155, 0x8880, RZ ;  /* 0x000088809b037816 */ /* 0x002fca00000000ff */
[----:B------:R-:W-:-:S07]  /*4310*/  IMAD R12, R3, R144, RZ ;  /* 0x00000090030c7224 */ /* 0x000fce00078e02ff */
.L_x_108:
[----:B------:R-:W-:Y:S05]  /*4320*/  BSYNC B1 ;  /* 0x0000000000017941 */ /* 0x000fea0003800000 */
.L_x_107:
[----:B-1----:R-:W-:Y:S01]  /*4330*/  @!P5 IMAD R3, R108, R145, R12 ;  /* 0x000000916c03d224 */ /* 0x002fe200078e020c */
[----:B------:R-:W-:Y:S04]  /*4340*/  BSSY B1, `(.L_x_109) ;  /* 0x0000006000017945 */ /* 0x000fe80003800000 */
[----:B------:R1:W-:Y:S01]  /*4350*/  @!P5 STG.E.U8 desc[UR36][R4.64+0x48], R3 ;  /* 0x000048030400d986 */ /* 0x0003e2000c101124 */
[----:B------:R-:W-:Y:S05]  /*4360*/  @P4 BRA `(.L_x_110) ;  /* 0x00000000000c4947 */ /* 0x000fea0003800000 */
[----:B------:R-:W1:Y:S02]  /*4370*/  LDG.E.U8 R155, desc[UR36][R8.64+0x49] ;  /* 0x00004924089b7981 */ /* 0x000e64000c1e1100 */
[----:B-1----:R-:W-:-:S05]  /*4380*/  PRMT R3, R155, 0x8880, RZ ;  /* 0x000088809b037816 */ /* 0x002fca00000000ff */
[----:B------:R-:W-:-:S07]  /*4390*/  IMAD R12, R3, R144, RZ ;  /* 0x00000090030c7224 */ /* 0x000fce00078e02ff */
.L_x_110:
[----:B------:R-:W-:Y:S05]  /*43a0*/  BSYNC B1 ;  /* 0x0000000000017941 */ /* 0x000fea0003800000 */
.L_x_109:
        /* <DEDUP_REMOVED lines=13> */
.L_x_112:
[----:B------:R-:W-:Y:S05]  /*4480*/  BSYNC B1 ;  /* 0x0000000000017941 */ /* 0x000fea0003800000 */
.L_x_111:
[----:B-1----:R-:W-:Y:S01]  /*4490*/  @!P1 IMAD R3, R110, R145, R12 ;  /* 0x000000916e039224 */ /* 0x002fe200078e020c */
[----:B------:R-:W-:Y:S04]  /*44a0*/  BSSY B1, `(.L_x_113) ;  /* 0x0000006000017945 */ /* 0x000fe80003800000 */
[----:B------:R1:W-:Y:S01]  /*44b0*/  @!P1 STG.E.U8 desc[UR36][R6.64+0x48], R3 ;  /* 0x0000480306009986 */ /* 0x0003e2000c101124 */
[----:B------:R-:W-:Y:S05]  /*44c0*/  @P0 BRA `(.L_x_114) ;  /* 0x00000000000c0947 */ /* 0x000fea0003800000 */
[----:B------:R-:W1:Y:S02]  /*44d0*/  LDG.E.U8 R155, desc[UR36][R10.64+0x49] ;  /* 0x000049240a9b7981 */ /* 0x000e64000c1e1100 */
[----:B-1----:R-:W-:-:S05]  /*44e0*/  PRMT R3, R155, 0x8880, RZ ;  /* 0x000088809b037816 */ /* 0x002fca00000000ff */
[----:B------:R-:W-:-:S07]  /*44f0*/  IMAD R12, R3, R144, RZ ;  /* 0x00000090030c7224 */ /* 0x000fce00078e02ff */
.L_x_114:
[----:B------:R-:W-:Y:S05]  /*4500*/  BSYNC B1 ;  /* 0x0000000000017941 */ /* 0x000fea0003800000 */
.L_x_113:
[----:B------:R-:W-:Y:S01]  /*4510*/  @!P0 IMAD R111, R111, R145, R12 ;  /* 0x000000916f6f8224 */ /* 0x000fe200078e020c */
[----:B------:R-:W-:Y:S04]  /*4520*/  BSSY B1, `(.L_x_115) ;  /* 0x0000006000017945 */ /* 0x000fe80003800000 */
[----:B------:R0:W-:Y:S01]  /*4530*/  @!P0 STG.E.U8 desc[UR36][R6.64+0x49], R111 ;  /* 0x0000496f06008986 */ /* 0x0001e2000c101124 */
[----:B------:R-:W-:Y:S05]  /*4540*/  @P5 BRA `(.L_x_116) ;  /* 0x00000000000c5947 */ /* 0x000fea0003800000 */
[----:B------:R-:W1:Y:S02]  /*4550*/  LDG.E.U8 R155, desc[UR36][R8.64+0x50] ;  /* 0x00005024089b7981 */ /* 0x000e64000c1e1100 */
[----:B-1----:R-:W-:-:S05]  /*4560*/  PRMT R3, R155, 0x8880, RZ ;  /* 0x000088809b037816 */ /* 0x002fca00000000ff */
[----:B------:R-:W-:-:S07]  /*4570*/  IMAD R12, R3, R144, RZ ;  /* 0x00000090030c7224 */ /* 0x000fce00078e02ff */
.L_x_116:
[----:B------:R-:W-:Y:S05]  /*4580*/  BSYNC B1 ;  /* 0x0000000000017941 */ /* 0x000fea0003800000 */
.L_x_115:
[----:B-1----:R-:W-:Y:S01]  /*4590*/  @!P5 IMAD R3, R96, R145, R12 ;  /* 0x000000916003d224 */ /* 0x002fe200078e020c */
[----:B------:R-:W-:Y:S04]  /*45a0*/  BSSY B1, `(.L_x_117) ;  /* 0x0000006000017945 */ /* 0x000fe80003800000 */
[----:B------:R1:W-:Y:S01]  /*45b0*/  @!P5 STG.E.U8 desc[UR36][R4.64+0x50], R3 ;  /* 0x000050030400d986 */ /* 0x0003e2000c101124 */
[----:B------:R-:W-:Y:S05]  /*45c0*/  @P4 BRA `(.L_x_118) ;  /* 0x00000000000c4947 */ /* 0x000fea0003800000 */
[----:B------:R-:W1:Y:S02]  /*45d0*/  LDG.E.U8 R155, desc[UR36][R8.64+0x51] ;  /* 0x00005124089b7981 */ /* 0x000e64000c1e1100 */
[----:B-1----:R-:W-:-:S05]  /*45e0*/  PRMT R3, R155, 0x8880, RZ ;  /* 0x000088809b037816 */ /* 0x002fca00000000ff */
[----:B------:R-:W-:-:S07]  /*45f0*/  IMAD R12, R3, R144, RZ ;  /* 0x00000090030c7224 */ /* 0x000fce00078e02ff */
.L_x_118:
[----:B------:R-:W-:Y:S05]  /*4600*/  BSYNC B1 ;  /* 0x0000000000017941 */ /* 0x000fea0003800000 */
.L_x_117:
        /* <DEDUP_REMOVED lines=13> */
.L_x_120:
[----:B------:R-:W-:Y:S05]  /*46e0*/  BSYNC B1 ;  /* 0x0000000000017941 */ /* 0x000fea0003800000 */
.L_x_119:
[----:B-1----:R-:W-:Y:S01]  /*46f0*/  @!P3 IMAD R3, R98, R145, R12 ;  /* 0x000000916203b224 */ /* 0x002fe200078e020c */
[----:B------:R-:W-:Y:S04]  /*4700*/  BSSY B1, `(.L_x_121) ;  /* 0x0000006000017945 */ /* 0x000fe80003800000 */
[----:B------:R1:W-:Y:S01]  /*4710*/  @!P3 STG.E.U8 desc[UR36][R6.64+0x50], R3 ;  /* 0x000050030600b986 */ /* 0x0003e2000c101124 */
[----:B------:R-:W-:Y:S05]  /*4720*/  @P2 BRA `(.L_x_122) ;  /* 0x00000000000c2947 */ /* 0x000fea0003800000 */
[----:B------:R-:W1:Y:S02]  /*4730*/  LDG.E.U8 R155, desc[UR36][R10.64+0x51] ;  /* 0x000051240a9b7981 */ /* 0x000e64000c1e1100 */
[----:B-1----:R-:W-:-:S05]  /*4740*/  PRMT R3, R155, 0x8880, RZ ;  /* 0x000088809b037816 */ /* 0x002fca00000000ff */
[----:B------:R-:W-:-:S07]  /*4750*/  IMAD R12, R3, R144, RZ ;  /* 0x00000090030c7224 */ /* 0x000fce00078e02ff */
.L_x_122:
[----:B------:R-:W-:Y:S05]  /*4760*/  BSYNC B1 ;  /* 0x0000000000017941 */ /* 0x000fea0003800000 */
.L_x_121:
[----:B------:R-:W-:Y:S01]  /*4770*/  @!P2 IMAD R99, R99, R145, R12 ;  /* 0x000000916363a224 */ /* 0x000fe200078e020c */
[----:B------:R-:W-:Y:S04]  /*4780*/  BSSY B1, `(.L_x_123) ;  /* 0x0000006000017945 */ /* 0x000fe80003800000 */
[----:B------:R0:W-:Y:S01]  /*4790*/  @!P2 STG.E.U8 desc[UR36][R6.64+0x51], R99 ;  /* 0x000051630600a986 */ /* 0x0001e2000c101124 */
[----:B------:R-:W-:Y:S05]  /*47a0*/  @P5 BRA `(.L_x_124) ;  /* 0x00000000000c5947 */ /* 0x000fea0003800000 */
[----:B------:R-:W1:Y:S02]  /*47b0*/  LDG.E.U8 R155, desc[UR36][R8.64+0x58] ;  /* 0x00005824089b7981 */ /* 0x000e64000c1e1100 */
[----:B-1----:R-:W-:-:S05]  /*47c0*/  PRMT R3, R155, 0x8880, RZ ;  /* 0x000088809b037816 */ /* 0x002fca00000000ff */
[----:B------:R-:W-:-:S07]  /*47d0*/  IMAD R12, R3, R144, RZ ;  /* 0x00000090030c7224 */ /* 0x000fce00078e02ff */
.L_x_124:
[----:B------:R-:W-:Y:S05]  /*47e0*/  BSYNC B1 ;  /* 0x0000000000017941 */ /* 0x000fea0003800000 */
.L_x_123:
[----:B-1----:R-:W-:Y:S01]  /*47f0*/  @!P5 IMAD R3, R100, R145, R12 ;  /* 0x000000916403d224 */ /* 0x002fe200078e020c */
[----:B------:R-:W-:Y:S04]  /*4800*/  BSSY B1, `(.L_x_125) ;  /* 0x0000006000017945 */ /* 0x000fe80003800000 */
[----:B------:R1:W-:Y:S01]  /*4810*/  @!P5 STG.E.U8 desc[UR36][R4.64+0x58], R3 ;  /* 0x000058030400d986 */ /* 0x0003e2000c101124 */
[----:B------:R-:W-:Y:S05]  /*4820*/  @P4 BRA `(.L_x_126) ;  /* 0x00000000000c4947 */ /* 0x000fea0003800000 */
[----:B------:R-:W1:Y:S02]  /*4830*/  LDG.E.U8 R155, desc[UR36][R8.64+0x59] ;  /* 0x00005924089b7981 */ /* 0x000e64000c1e1100 */
[----:B-1----:R-:W-:-:S05]  /*4840*/  PRMT R3, R155, 0x8880, RZ ;  /* 0x000088809b037816 */ /* 0x002fca00000000ff */
[----:B------:R-:W-:-:S07]  /*4850*/  IMAD R12, R3, R144, RZ ;  /* 0x00000090030c7224 */ /* 0x000fce00078e02ff */
.L_x_126:
[----:B------:R-:W-:Y:S05]  /*4860*/  BSYNC B1 ;  /* 0x0000000000017941 */ /* 0x000fea0003800000 */
.L_x_125:
        /* <DEDUP_REMOVED lines=13> */
.L_x_128:
[----:B------:R-:W-:Y:S05]  /*4940*/  BSYNC B1 ;  /* 0x0000000000017941 */ /* 0x000fea0003800000 */
.L_x_127:
[----:B-1----:R-:W-:Y:S01]  /*4950*/  @!P1 IMAD R3, R102, R145, R12 ;  /* 0x0000009166039224 */ /* 0x002fe200078e020c */
[----:B------:R-:W-:Y:S04]  /*4960*/  BSSY B1, `(.L_x_129) ;  /* 0x0000006000017945 */ /* 0x000fe80003800000 */
[----:B------:R1:W-:Y:S01]  /*4970*/  @!P1 STG.E.U8 desc[UR36][R6.64+0x58], R3 ;  /* 0x0000580306009986 */ /* 0x0003e2000c101124 */
[----:B------:R-:W-:Y:S05]  /*4980*/  @P0 BRA `(.L_x_130) ;  /* 0x00000000000c0947 */ /* 0x000fea0003800000 */
[----:B------:R-:W1:Y:S02]  /*4990*/  LDG.E.U8 R155, desc[UR36][R10.64+0x59] ;  /* 0x000059240a9b7981 */ /* 0x000e64000c1e1100 */
[----:B-1----:R-:W-:-:S05]  /*49a0*/  PRMT R3, R155, 0x8880, RZ ;  /* 0x000088809b037816 */ /* 0x002fca00000000ff */
[----:B------:R-:W-:-:S07]  /*49b0*/  IMAD R12, R3, R144, RZ ;  /* 0x00000090030c7224 */ /* 0x000fce00078e02ff */
.L_x_130:
[----:B------:R-:W-:Y:S05]  /*49c0*/  BSYNC B1 ;  /* 0x0000000000017941 */ /* 0x000fea0003800000 */
.L_x_129:
[----:B------:R-:W-:Y:S01]  /*49d0*/  @!P0 IMAD R103, R103, R145, R12 ;  /* 0x0000009167678224 */ /* 0x000fe200078e020c */
[----:B------:R-:W-:Y:S04]  /*49e0*/  BSSY B1, `(.L_x_131) ;  /* 0x0000006000017945 */ /* 0x000fe80003800000 */
[----:B------:R0:W-:Y:S01]  /*49f0*/  @!P0 STG.E.U8 desc[UR36][R6.64+0x59], R103 ;  /* 0x0000596706008986 */ /* 0x0001e2000c101124 */
[----:B------:R-:W-:Y:S05]  /*4a00*/  @P5 BRA `(.L_x_132) ;  /* 0x00000000000c5947 */ /* 0x000fea0003800000 */
[----:B------:R-:W1:Y:S02]  /*4a10*/  LDG.E.U8 R155, desc[UR36][R8.64+0x60] ;  /* 0x00006024089b7981 */ /* 0x000e64000c1e1100 */
[----:B-1----:R-:W-:-:S05]  /*4a20*/  PRMT R3, R155, 0x8880, RZ ;  /* 0x000088809b037816 */ /* 0x002fca00000000ff */
[----:B------:R-:W-:-:S07]  /*4a30*/  IMAD R12, R3, R144, RZ ;  /* 0x00000090030c7224 */ /* 0x000fce00078e02ff */
.L_x_132:
[----:B------:R-:W-:Y:S05]  /*4a40*/  BSYNC B1 ;  /* 0x0000000000017941 */ /* 0x000fea0003800000 */
.L_x_131:
[----:B-1----:R-:W-:Y:S01]  /*4a50*/  @!P5 IMAD R3, R88, R145, R12 ;  /* 0x000000915803d224 */ /* 0x002fe200078e020c */
[----:B------:R-:W-:Y:S04]  /*4a60*/  BSSY B1, `(.L_x_133) ;  /* 0x0000006000017945 */ /* 0x000fe80003800000 */
[----:B------:R1:W-:Y:S01]  /*4a70*/  @!P5 STG.E.U8 desc[UR36][R4.64+0x60], R3 ;  /* 0x000060030400d986 */ /* 0x0003e2000c101124 */
[----:B------:R-:W-:Y:S05]  /*4a80*/  @P4 BRA `(.L_x_134) ;  /* 0x00000000000c4947 */ /* 0x000fea0003800000 */
[----:B------:R-:W1:Y:S02]  /*4a90*/  LDG.E.U8 R155, desc[UR36][R8.64+0x61] ;  /* 0x00006124089b7981 */ /* 0x000e64000c1e1100 */
[----:B-1----:R-:W-:-:S05]  /*4aa0*/  PRMT R3, R155, 0x8880, RZ ;  /* 0x000088809b037816 */ /* 0x002fca00000000ff */
[----:B------:R-:W-:-:S07]  /*4ab0*/  IMAD R12, R3, R144, RZ ;  /* 0x00000090030c7224 */ /* 0x000fce00078e02ff */
.L_x_134:
[----:B------:R-:W-:Y:S05]  /*4ac0*/  BSYNC B1 ;  /* 0x0000000000017941 */ /* 0x000fea0003800000 */
.L_x_133:
        /* <DEDUP_REMOVED lines=13> */
.L_x_136:
[----:B------:R-:W-:Y:S05]  /*4ba0*/  BSYNC B1 ;  /* 0x0000000000017941 */ /* 0x000fea0003800000 */
.L_x_135:
[----:B-1----:R-:W-:Y:S01]  /*4bb0*/  @!P3 IMAD R3, R90, R145, R12 ;  /* 0x000000915a03b224 */ /* 0x002fe200078e020c */
[----:B------:R-:W-:Y:S04]  /*4bc0*/  BSSY B1, `(.L_x_137) ;  /* 0x0000006000017945 */ /* 0x000fe80003800000 */
[----:B------:R1:W-:Y:S01]  /*4bd0*/  @!P3 STG.E.U8 desc[UR36][R6.64+0x60], R3 ;  /* 0x000060030600b986 */ /* 0x0003e2000c101124 */
[----:B------:R-:W-:Y:S05]  /*4be0*/  @P2 BRA `(.L_x_138) ;  /* 0x00000000000c2947 */ /* 0x000fea0003800000 */
[----:B------:R-:W1:Y:S02]  /*4bf0*/  LDG.E.U8 R155, desc[UR36][R10.64+0x61] ;  /* 0x000061240a9b7981 */ /* 0x000e64000c1e1100 */
[----:B-1----:R-:W-:-:S05]  /*4c00*/  PRMT R3, R155, 0x8880, RZ ;  /* 0x000088809b037816 */ /* 0x002fca00000000ff */
[----:B------:R-:W-:-:S07]  /*4c10*/  IMAD R12, R3, R144, RZ ;  /* 0x00000090030c7224 */ /* 0x000fce00078e02ff */
.L_x_138:
[----:B------:R-:W-:Y:S05]  /*4c20*/  BSYNC B1 ;  /* 0x0000000000017941 */ /* 0x000fea0003800000 */
.L_x_137:
[----:B------:R-:W-:Y:S01]  /*4c30*/  @!P2 IMAD R91, R91, R145, R12 ;  /* 0x000000915b5ba224 */ /* 0x000fe200078e020c */
[----:B------:R-:W-:Y:S04]  /*4c40*/  BSSY B1, `(.L_x_139) ;  /* 0x0000006000017945 */ /* 0x000fe80003800000 */
[----:B------:R0:W-:Y:S01]  /*4c50*/  @!P2 STG.E.U8 desc[UR36][R6.64+0x61], R91 ;  /* 0x0000615b0600a986 */ /* 0x0001e2000c101124 */
[----:B------:R-:W-:Y:S05]  /*4c60*/  @P5 BRA `(.L_x_140) ;  /* 0x00000000000c5947 */ /* 0x000fea0003800000 */
[----:B------:R-:W1:Y:S02]  /*4c70*/  LDG.E.U8 R155, desc[UR36][R8.64+0x68] ;  /* 0x00006824089b7981 */ /* 0x000e64000c1e1100 */
[----:B-1----:R-:W-:-:S05]  /*4c80*/  PRMT R3, R155, 0x8880, RZ ;  /* 0x000088809b037816 */ /* 0x002fca00000000ff */
[----:B------:R-:W-:-:S07]  /*4c90*/  IMAD R12, R3, R144, RZ ;  /* 0x00000090030c7224 */ /* 0x000fce00078e02ff */
.L_x_140:
[----:B------:R-:W-:Y:S05]  /*4ca0*/  BSYNC B1 ;  /* 0x0000000000017941 */ /* 0x000fea0003800000 */
.L_x_139:
[----:B-1----:R-:W-:Y:S01]  /*4cb0*/  @!P5 IMAD R3, R92, R145, R12 ;  /* 0x000000915c03d224 */ /* 0x002fe200078e020c */
[----:B------:R-:W-:Y:S04]  /*4cc0*/  BSSY B1, `(.L_x_141) ;  /* 0x0000006000017945 */ /* 0x000fe80003800000 */
[----:B------:R1:W-:Y:S01]  /*4cd0*/  @!P5 STG.E.U8 desc[UR36][R4.64+0x68], R3 ;  /* 0x000068030400d986 */ /* 0x0003e2000c101124 */
[----:B------:R-:W-:Y:S05]  /*4ce0*/  @P4 BRA `(.L_x_142) ;  /* 0x00000000000c4947 */ /* 0x000fea0003800000 */
[----:B------:R-:W1:Y:S02]  /*4cf0*/  LDG.E.U8 R155, desc[UR36][R8.64+0x69] ;  /* 0x00006924089b7981 */ /* 0x000e64000c1e1100 */
[----:B-1----:R-:W-:-:S05]  /*4d00*/  PRMT R3, R155, 0x8880, RZ ;  /* 0x000088809b037816 */ /* 0x002fca00000000ff */
[----:B------:R-:W-:-:S07]  /*4d10*/  IMAD R12, R3, R144, RZ ;  /* 0x00000090030c7224 */ /* 0x000fce00078e02ff */
.L_x_142:
[----:B------:R-:W-:Y:S05]  /*4d20*/  BSYNC B1 ;  /* 0x0000000000017941 */ /* 0x000fea0003800000 */
.L_x_141:
        /* <DEDUP_REMOVED lines=13> */
.L_x_144:
[----:B------:R-:W-:Y:S05]  /*4e00*/  BSYNC B1 ;  /* 0x0000000000017941 */ /* 0x000fea0003800000 */
.L_x_143:
[----:B-1----:R-:W-:Y:S01]  /*4e10*/  @!P1 IMAD R3, R94, R145, R12 ;  /* 0x000000915e039224 */ /* 0x002fe200078e020c */
[----:B------:R-:W-:Y:S04]  /*4e20*/  BSSY B1, `(.L_x_145) ;  /* 0x0000006000017945 */ /* 0x000fe80003800000 */
[----:B------:R1:W-:Y:S01]  /*4e30*/  @!P1 STG.E.U8 desc[UR36][R6.64+0x68], R3 ;  /* 0x0000680306009986 */ /* 0x0003e2000c101124 */
[----:B------:R-:W-:Y:S05]  /*4e40*/  @P0 BRA `(.L_x_146) ;  /* 0x00000000000c0947 */ /* 0x000fea0003800000 */
[----:B------:R-:W1:Y:S02]  /*4e50*/  LDG.E.U8 R155, desc[UR36][R10.64+0x69] ;  /* 0x000069240a9b7981 */ /* 0x000e64000c1e1100 */
[----:B-1----:R-:W-:-:S05]  /*4e60*/  PRMT R3, R155, 0x8880, RZ ;  /* 0x000088809b037816 */ /* 0x002fca00000000ff */
[----:B------:R-:W-:-:S07]  /*4e70*/  IMAD R12, R3, R144, RZ ;  /* 0x00000090030c7224 */ /* 0x000fce00078e02ff */
.L_x_146:
[----:B------:R-:W-:Y:S05]  /*4e80*/  BSYNC B1 ;  /* 0x0000000000017941 */ /* 0x000fea0003800000 */
.L_x_145:
[----:B------:R-:W-:Y:S01]  /*4e90*/  @!P0 IMAD R95, R95, R145, R12 ;  /* 0x000000915f5f8224 */ /* 0x000fe200078e020c */
[----:B------:R-:W-:Y:S04]  /*4ea0*/  BSSY B1, `(.L_x_147) ;  /* 0x0000006000017945 */ /* 0x000fe80003800000 */
[----:B------:R0:W-:Y:S01]  /*4eb0*/  @!P0 STG.E.U8 desc[UR36][R6.64+0x69], R95 ;  /* 0x0000695f06008986 */ /* 0x0001e2000c101124 */
[----:B------:R-:W-:Y:S05]  /*4ec0*/  @P5 BRA `(.L_x_148) ;  /* 0x00000000000c5947 */ /* 0x000fea0003800000 */
[----:B------:R-:W1:Y:S02]  /*4ed0*/  LDG.E.U8 R155, desc[UR36][R8.64+0x70] ;  /* 0x00007024089b7981 */ /* 0x000e64000c1e1100 */
[----:B-1----:R-:W-:-:S05]  /*4ee0*/  PRMT R3, R155, 0x8880, RZ ;  /* 0x000088809b037816 */ /* 0x002fca00000000ff */
[----:B------:R-:W-:-:S07]  /*4ef0*/  IMAD R12, R3, R144, RZ ;  /* 0x00000090030c7224 */ /* 0x000fce00078e02ff */
.L_x_148:
[----:B------:R-:W-:Y:S05]  /*4f00*/  BSYNC B1 ;  /* 0x0000000000017941 */ /* 0x000fea0003800000 */
.L_x_147:
[----:B-1----:R-:W-:Y:S01]  /*4f10*/  @!P5 IMAD R3, R80, R145, R12 ;  /* 0x000000915003d224 */ /* 0x002fe200078e020c */
[----:B------:R-:W-:Y:S04]  /*4f20*/  BSSY B1, `(.L_x_149) ;  /* 0x0000006000017945 */ /* 0x000fe80003800000 */
[----:B------:R1:W-:Y:S01]  /*4f30*/  @!P5 STG.E.U8 desc[UR36][R4.64+0x70], R3 ;  /* 0x000070030400d986 */ /* 0x0003e2000c101124 */
[----:B------:R-:W-:Y:S05]  /*4f40*/  @P4 BRA `(.L_x_150) ;  /* 0x00000000000c4947 */ /* 0x000fea0003800000 */
[----:B------:R-:W1:Y:S02]  /*4f50*/  LDG.E.U8 R155, desc[UR36][R8.64+0x71] ;  /* 0x00007124089b7981 */ /* 0x000e64000c1e1100 */
[----:B-1----:R-:W-:-:S05]  /*4f60*/  PRMT R3, R155, 0x8880, RZ ;  /* 0x000088809b037816 */ /* 0x002fca00000000ff */
[----:B------:R-:W-:-:S07]  /*4f70*/  IMAD R12, R3, R144, RZ ;  /* 0x00000090030c7224 */ /* 0x000fce00078e02ff */
.L_x_150:
[----:B------:R-:W-:Y:S05]  /*4f80*/  BSYNC B1 ;  /* 0x0000000000017941 */ /* 0x000fea0003800000 */
.L_x_149:
        /* <DEDUP_REMOVED lines=13> */
.L_x_152:
[----:B------:R-:W-:Y:S05]  /*5060*/  BSYNC B1 ;  /* 0x0000000000017941 */ /* 0x000fea0003800000 */
.L_x_151:
[----:B-1----:R-:W-:Y:S01]  /*5070*/  @!P3 IMAD R3, R82, R145, R12 ;  /* 0x000000915203b224 */ /* 0x002fe200078e020c */
[----:B------:R-:W-:Y:S04]  /*5080*/  BSSY B1, `(.L_x_153) ;  /* 0x0000006000017945 */ /* 0x000fe80003800000 */
[----:B------:R1:W-:Y:S01]  /*5090*/  @!P3 STG.E.U8 desc[UR36][R6.64+0x70], R3 ;  /* 0x000070030600b986 */ /* 0x0003e2000c101124 */
[----:B------:R-:W-:Y:S05]  /*50a0*/  @P2 BRA `(.L_x_154) ;  /* 0x00000000000c2947 */ /* 0x000fea0003800000 */
[----:B------:R-:W1:Y:S02]  /*50b0*/  LDG.E.U8 R155, desc[UR36][R10.64+0x71] ;  /* 0x000071240a9b7981 */ /* 0x000e64000c1e1100 */
[----:B-1----:R-:W-:-:S05]  /*50c0*/  PRMT R3, R155, 0x8880, RZ ;  /* 0x000088809b037816 */ /* 0x002fca00000000ff */
[----:B------:R-:W-:-:S07]  /*50d0*/  IMAD R12, R3, R144, RZ ;  /* 0x00000090030c7224 */ /* 0x000fce00078e02ff */
.L_x_154:
[----:B------:R-:W-:Y:S05]  /*50e0*/  BSYNC B1 ;  /* 0x0000000000017941 */ /* 0x000fea0003800000 */
.L_x_153:
[----:B------:R-:W-:Y:S01]  /*50f0*/  @!P2 IMAD R83, R83, R145, R12 ;  /* 0x000000915353a224 */ /* 0x000fe200078e020c */
[----:B------:R-:W-:Y:S04]  /*5100*/  BSSY B1, `(.L_x_155) ;  /* 0x0000006000017945 */ /* 0x000fe80003800000 */
[----:B------:R0:W-:Y:S01]  /*5110*/  @!P2 STG.E.U8 desc[UR36][R6.64+0x71], R83 ;  /* 0x000071530600a986 */ /* 0x0001e2000c101124 */
[----:B------:R-:W-:Y:S05]  /*5120*/  @P5 BRA `(.L_x_156) ;  /* 0x00000000000c5947 */ /* 0x000fea0003800000 */
[----:B------:R-:W1:Y:S02]  /*5130*/  LDG.E.U8 R155, desc[UR36][R8.64+0x78] ;  /* 0x00007824089b7981 */ /* 0x000e64000c1e1100 */
[----:B-1----:R-:W-:-:S05]  /*5140*/  PRMT R3, R155, 0x8880, RZ ;  /* 0x000088809b037816 */ /* 0x002fca00000000ff */
[----:B------:R-:W-:-:S07]  /*5150*/  IMAD R12, R3, R144, RZ ;  /* 0x00000090030c7224 */ /* 0x000fce00078e02ff */
.L_x_156:
[----:B------:R-:W-:Y:S05]  /*5160*/  BSYNC B1 ;  /* 0x0000000000017941 */ /* 0x000fea0003800000 */
.L_x_155:
[----:B-1----:R-:W-:Y:S01]  /*5170*/  @!P5 IMAD R3, R84, R145, R12 ;  /* 0x000000915403d224 */ /* 0x002fe200078e020c */
[----:B------:R-:W-:Y:S04]  /*5180*/  BSSY B1, `(.L_x_157) ;  /* 0x0000006000017945 */ /* 0x000fe80003800000 */
[----:B------:R1:W-:Y:S01]  /*5190*/  @!P5 STG.E.U8 desc[UR36][R4.64+0x78], R3 ;  /* 0x000078030400d986 */ /* 0x0003e2000c101124 */
[----:B------:R-:W-:Y:S05]  /*51a0*/  @P4 BRA `(.L_x_158) ;  /* 0x00000000000c4947 */ /* 0x000fea0003800000 */
[----:B------:R-:W1:Y:S02]  /*51b0*/  LDG.E.U8 R155, desc[UR36][R8.64+0x79] ;  /* 0x00007924089b7981 */ /* 0x000e64000c1e1100 */
[----:B-1----:R-:W-:-:S05]  /*51c0*/  PRMT R3, R155, 0x8880, RZ ;  /* 0x000088809b037816 */ /* 0x002fca00000000ff */
[----:B------:R-:W-:-:S07]  /*51d0*/  IMAD R12, R3, R144, RZ ;  /* 0x00000090030c7224 */ /* 0x000fce00078e02ff */
.L_x_158:
[----:B------:R-:W-:Y:S05]  /*51e0*/  BSYNC B1 ;  /* 0x0000000000017941 */ /* 0x000fea0003800000 */
.L_x_157:
        /* <DEDUP_REMOVED lines=13> */
.L_x_160:
[----:B------:R-:W-:Y:S05]  /*52c0*/  BSYNC B1 ;  /* 0x0000000000017941 */ /* 0x000fea0003800000 */
.L_x_159:
[----:B-1----:R-:W-:Y:S01]  /*52d0*/  @!P1 IMAD R3, R86, R145, R12 ;  /* 0x0000009156039224 */ /* 0x002fe200078e020c */
[----:B------:R-:W-:Y:S04]  /*52e0*/  BSSY B1, `(.L_x_161) ;  /* 0x0000006000017945 */ /* 0x000fe80003800000 */
[----:B------:R1:W-:Y:S01]  /*52f0*/  @!P1 STG.E.U8 desc[UR36][R6.64+0x78], R3 ;  /* 0x0000780306009986 */ /* 0x0003e2000c101124 */
[----:B------:R-:W-:Y:S05]  /*5300*/  @P0 BRA `(.L_x_162) ;  /* 0x00000000000c0947 */ /* 0x000fea0003800000 */
[----:B------:R-:W1:Y:S02]  /*5310*/  LDG.E.U8 R155, desc[UR36][R10.64+0x79] ;  /* 0x000079240a9b7981 */ /* 0x000e64000c1e1100 */
[----:B-1----:R-:W-:-:S05]  /*5320*/  PRMT R3, R155, 0x8880, RZ ;  /* 0x000088809b037816 */ /* 0x002fca00000000ff */
[----:B------:R-:W-:-:S07]  /*5330*/  IMAD R12, R3, R144, RZ ;  /* 0x00000090030c7224 */ /* 0x000fce00078e02ff */
.L_x_162:
[----:B------:R-:W-:Y:S05]  /*5340*/  BSYNC B1 ;  /* 0x0000000000017941 */ /* 0x000fea0003800000 */
.L_x_161:
[----:B------:R-:W-:Y:S01]  /*5350*/  @!P0 IMAD R87, R87, R145, R12 ;  /* 0x0000009157578224 */ /* 0x000fe200078e020c */
[----:B------:R-:W-:Y:S04]  /*5360*/  BSSY B1, `(.L_x_163) ;  /* 0x0000006000017945 */ /* 0x000fe80003800000 */
[----:B------:R0:W-:Y:S01]  /*5370*/  @!P0 STG.E.U8 desc[UR36][R6.64+0x79], R87 ;  /* 0x0000795706008986 */ /* 0x0001e2000c101124 */
[----:B------:R-:W-:Y:S05]  /*5380*/  @P5 BRA `(.L_x_164) ;  /* 0x00000000000c5947 */ /* 0x000fea0003800000 */
[----:B------:R-:W1:Y:S02]  /*5390*/  LDG.E.U8 R155, desc[UR36][R8.64+0x80] ;  /* 0x00008024089b7981 */ /* 0x000e64000c1e1100 */
[----:B-1----:R-:W-:-:S05]  /*53a0*/  PRMT R3, R155, 0x8880, RZ ;  /* 0x000088809b037816 */ /* 0x002fca00000000ff */
[----:B------:R-:W-:-:S07]  /*53b0*/  IMAD R12, R3, R144, RZ ;  /* 0x00000090030c7224 */ /* 0x000fce00078e02ff */
.L_x_164:
[----:B------:R-:W-:Y:S05]  /*53c0*/  BSYNC B1 ;  /* 0x0000000000017941 */ /* 0x000fea0003800000 */
.L_x_163:
[----:B-1----:R-:W-:Y:S01]  /*53d0*/  @!P5 IMAD R3, R72, R145, R12 ;  /* 0x000000914803d224 */ /* 0x002fe200078e020c */
[----:B------:R-:W-:Y:S04]  /*53e0*/  BSSY B1, `(.L_x_165) ;  /* 0x0000006000017945 */ /* 0x000fe80003800000 */
[----:B------:R1:W-:Y:S01]  /*53f0*/  @!P5 STG.E.U8 desc[UR36][R4.64+0x80], R3 ;  /* 0x000080030400d986 */ /* 0x0003e2000c101124 */
[----:B------:R-:W-:Y:S05]  /*5400*/  @P4 BRA `(.L_x_166) ;  /* 0x00000000000c4947 */ /* 0x000fea0003800000 */
[----:B------:R-:W1:Y:S02]  /*5410*/  LDG.E.U8 R155, desc[UR36][R8.64+0x81] ;  /* 0x00008124089b7981 */ /* 0x000e64000c1e1100 */
[----:B-1----:R-:W-:-:S05]  /*5420*/  PRMT R3, R155, 0x8880, RZ ;  /* 0x000088809b037816 */ /* 0x002fca00000000ff */
[----:B------:R-:W-:-:S07]  /*5430*/  IMAD R12, R3, R144, RZ ;  /* 0x00000090030c7224 */ /* 0x000fce00078e02ff */
.L_x_166:
[----:B------:R-:W-:Y:S05]  /*5440*/  BSYNC B1 ;  /* 0x0000000000017941 */ /* 0x000fea0003800000 */
.L_x_165:
        /* <DEDUP_REMOVED lines=13> */
.L_x_168:
[----:B------:R-:W-:Y:S05]  /*5520*/  BSYNC B1 ;  /* 0x0000000000017941 */ /* 0x000fea0003800000 */
.L_x_167:
[----:B-1----:R-:W-:Y:S01]  /*5530*/  @!P3 IMAD R3, R74, R145, R12 ;  /* 0x000000914a03b224 */ /* 0x002fe200078e020c */
[----:B------:R-:W-:Y:S04]  /*5540*/  BSSY B1, `(.L_x_169) ;  /* 0x0000006000017945 */ /* 0x000fe80003800000 */
[----:B------:R1:W-:Y:S01]  /*5550*/  @!P3 STG.E.U8 desc[UR36][R6.64+0x80], R3 ;  /* 0x000080030600b986 */ /* 0x0003e2000c101124 */
[----:B------:R-:W-:Y:S05]  /*5560*/  @P2 BRA `(.L_x_170) ;  /* 0x00000000000c2947 */ /* 0x000fea0003800000 */
[----:B------:R-:W1:Y:S02]  /*5570*/  LDG.E.U8 R155, desc[UR36][R10.64+0x81] ;  /* 0x000081240a9b7981 */ /* 0x000e64000c1e1100 */
[----:B-1----:R-:W-:-:S05]  /*5580*/  PRMT R3, R155, 0x8880, RZ ;  /* 0x000088809b037816 */ /* 0x002fca00000000ff */
[----:B------:R-:W-:-:S07]  /*5590*/  IMAD R12, R3, R144, RZ ;  /* 0x00000090030c7224 */ /* 0x000fce00078e02ff */
.L_x_170:
[----:B------:R-:W-:Y:S05]  /*55a0*/  BSYNC B1 ;  /* 0x0000000000017941 */ /* 0x000fea0003800000 */
.L_x_169:
[----:B------:R-:W-:Y:S01]  /*55b0*/  @!P2 IMAD R75, R75, R145, R12 ;  /* 0x000000914b4ba224 */ /* 0x000fe200078e020c */
[----:B------:R-:W-:Y:S04]  /*55c0*/  BSSY B1, `(.L_x_171) ;  /* 0x0000006000017945 */ /* 0x000fe80003800000 */
[----:B------:R0:W-:Y:S01]  /*55d0*/  @!P2 STG.E.U8 desc[UR36][R6.64+0x81], R75 ;  /* 0x0000814b0600a986 */ /* 0x0001e2000c101124 */
[----:B------:R-:W-:Y:S05]  /*55e0*/  @P5 BRA `(.L_x_172) ;  /* 0x00000000000c5947 */ /* 0x000fea0003800000 */
[----:B------:R-:W1:Y:S02]  /*55f0*/  LDG.E.U8 R155, desc[UR36][R8.64+0x88] ;  /* 0x00008824089b7981 */ /* 0x000e64000c1e1100 */
[----:B-1----:R-:W-:-:S05]  /*5600*/  PRMT R3, R155, 0x8880, RZ ;  /* 0x000088809b037816 */ /* 0x002fca00000000ff */
[----:B------:R-:W-:-:S07]  /*5610*/  IMAD R12, R3, R144, RZ ;  /* 0x00000090030c7224 */ /* 0x000fce00078e02ff */
.L_x_172:
[----:B------:R-:W-:Y:S05]  /*5620*/  BSYNC B1 ;  /* 0x0000000000017941 */ /* 0x000fea0003800000 */
.L_x_171:
[----:B-1----:R-:W-:Y:S01]  /*5630*/  @!P5 IMAD R3, R76, R145, R12 ;  /* 0x000000914c03d224 */ /* 0x002fe200078e020c */
[----:B------:R-:W-:Y:S04]  /*5640*/  BSSY B1, `(.L_x_173) ;  /* 0x0000006000017945 */ /* 0x000fe80003800000 */
[----:B------:R1:W-:Y:S01]  /*5650*/  @!P5 STG.E.U8 desc[UR36][R4.64+0x88], R3 ;  /* 0x000088030400d986 */ /* 0x0003e2000c101124 */
[----:B------:R-:W-:Y:S05]  /*5660*/  @P4 BRA `(.L_x_174) ;  /* 0x00000000000c4947 */ /* 0x000fea0003800000 */
[----:B------:R-:W1:Y:S02]  /*5670*/  LDG.E.U8 R155, desc[UR36][R8.64+0x89] ;  /* 0x00008924089b7981 */ /* 0x000e64000c1e1100 */
[----:B-1----:R-:W-:-:S05]  /*5680*/  PRMT R3, R155, 0x8880, RZ ;  /* 0x000088809b037816 */ /* 0x002fca00000000ff */
[----:B------:R-:W-:-:S07]  /*5690*/  IMAD R12, R3, R144, RZ ;  /* 0x00000090030c7224 */ /* 0x000fce00078e02ff */
.L_x_174:
[----:B------:R-:W-:Y:S05]  /*56a0*/  BSYNC B1 ;  /* 0x0000000000017941 */ /* 0x000fea0003800000 */
.L_x_173:
        /* <DEDUP_REMOVED lines=13> */
.L_x_176:
[----:B------:R-:W-:Y:S05]  /*5780*/  BSYNC B1 ;  /* 0x0000000000017941 */ /* 0x000fea0003800000 */
.L_x_175:
[----:B-1----:R-:W-:Y:S01]  /*5790*/  @!P1 IMAD R3, R78, R145, R12 ;  /* 0x000000914e039224 */ /* 0x002fe200078e020c */
[----:B------:R-:W-:Y:S04]  /*57a0*/  BSSY B1, `(.L_x_177) ;  /* 0x0000006000017945 */ /* 0x000fe80003800000 */
[----:B------:R1:W-:Y:S01]  /*57b0*/  @!P1 STG.E.U8 desc[UR36][R6.64+0x88], R3 ;  /* 0x0000880306009986 */ /* 0x0003e2000c101124 */
[----:B------:R-:W-:Y:S05]  /*57c0*/  @P0 BRA `(.L_x_178) ;  /* 0x00000000000c0947 */ /* 0x000fea0003800000 */
[----:B------:R-:W1:Y:S02]  /*57d0*/  LDG.E.U8 R155, desc[UR36][R10.64+0x89] ;  /* 0x000089240a9b7981 */ /* 0x000e64000c1e1100 */
[----:B-1----:R-:W-:-:S05]  /*57e0*/  PRMT R3, R155, 0x8880, RZ ;  /* 0x000088809b037816 */ /* 0x002fca00000000ff */
[----:B------:R-:W-:-:S07]  /*57f0*/  IMAD R12, R3, R144, RZ ;  /* 0x00000090030c7224 */ /* 0x000fce00078e02ff */
.L_x_178:
[----:B------:R-:W-:Y:S05]  /*5800*/  BSYNC B1 ;  /* 0x0000000000017941 */ /* 0x000fea0003800000 */
.L_x_177:
[----:B------:R-:W-:Y:S01]  /*5810*/  @!P0 IMAD R79, R79, R145, R12 ;  /* 0x000000914f4f8224 */ /* 0x000fe200078e020c */
[----:B------:R-:W-:Y:S04]  /*5820*/  BSSY B1, `(.L_x_179) ;  /* 0x0000006000017945 */ /* 0x000fe80003800000 */
[----:B------:R0:W-:Y:S01]  /*5830*/  @!P0 STG.E.U8 desc[UR36][R6.64+0x89], R79 ;  /* 0x0000894f06008986 */ /* 0x0001e2000c101124 */
[----:B------:R-:W-:Y:S05]  /*5840*/  @P5 BRA `(.L_x_180) ;  /* 0x00000000000c5947 */ /* 0x000fea0003800000 */
[----:B------:R-:W1:Y:S02]  /*5850*/  LDG.E.U8 R155, desc[UR36][R8.64+0x90] ;  /* 0x00009024089b7981 */ /* 0x000e64000c1e1100 */
[----:B-1----:R-:W-:-:S05]  /*5860*/  PRMT R3, R155, 0x8880, RZ ;  /* 0x000088809b037816 */ /* 0x002fca00000000ff */
[----:B------:R-:W-:-:S07]  /*5870*/  IMAD R12, R3, R144, RZ ;  /* 0x00000090030c7224 */ /* 0x000fce00078e02ff */
.L_x_180:
[----:B------:R-:W-:Y:S05]  /*5880*/  BSYNC B1 ;  /* 0x0000000000017941 */ /* 0x000fea0003800000 */
.L_x_179:
[----:B-1----:R-:W-:Y:S01]  /*5890*/  @!P5 IMAD R3, R64, R145, R12 ;  /* 0x000000914003d224 */ /* 0x002fe200078e020c */
[----:B------:R-:W-:Y:S04]  /*58a0*/  BSSY B1, `(.L_x_181) ;  /* 0x0000006000017945 */ /* 0x000fe80003800000 */
[----:B------:R1:W-:Y:S01]  /*58b0*/  @!P5 STG.E.U8 desc[UR36][R4.64+0x90], R3 ;  /* 0x000090030400d986 */ /* 0x0003e2000c101124 */
[----:B------:R-:W-:Y:S05]  /*58c0*/  @P4 BRA `(.L_x_182) ;  /* 0x00000000000c4947 */ /* 0x000fea0003800000 */
[----:B------:R-:W1:Y:S02]  /*58d0*/  LDG.E.U8 R155, desc[UR36][R8.64+0x91] ;  /* 0x00009124089b7981 */ /* 0x000e64000c1e1100 */
[----:B-1----:R-:W-:-:S05]  /*58e0*/  PRMT R3, R155, 0x8880, RZ ;  /* 0x000088809b037816 */ /* 0x002fca00000000ff */
[----:B------:R-:W-:-:S07]  /*58f0*/  IMAD R12, R3, R144, RZ ;  /* 0x00000090030c7224 */ /* 0x000fce00078e02ff */
.L_x_182:
[----:B------:R-:W-:Y:S05]  /*5900*/  BSYNC B1 ;  /* 0x0000000000017941 */ /* 0x000fea0003800000 */
.L_x_181:
        /* <DEDUP_REMOVED lines=13> */
.L_x_184:
[----:B------:R-:W-:Y:S05]  /*59e0*/  BSYNC B1 ;  /* 0x0000000000017941 */ /* 0x000fea0003800000 */
.L_x_183:
[----:B-1----:R-:W-:Y:S01]  /*59f0*/  @!P3 IMAD R3, R66, R145, R12 ;  /* 0x000000914203b224 */ /* 0x002fe200078e020c */
[----:B------:R-:W-:Y:S04]  /*5a00*/  BSSY B1, `(.L_x_185) ;  /* 0x0000006000017945 */ /* 0x000fe80003800000 */
[----:B------:R1:W-:Y:S01]  /*5a10*/  @!P3 STG.E.U8 desc[UR36][R6.64+0x90], R3 ;  /* 0x000090030600b986 */ /* 0x0003e2000c101124 */
[----:B------:R-:W-:Y:S05]  /*5a20*/  @P2 BRA `(.L_x_186) ;  /* 0x00000000000c2947 */ /* 0x000fea0003800000 */
[----:B------:R-:W1:Y:S02]  /*5a30*/  LDG.E.U8 R155, desc[UR36][R10.64+0x91] ;  /* 0x000091240a9b7981 */ /* 0x000e64000c1e1100 */
[----:B-1----:R-:W-:-:S05]  /*5a40*/  PRMT R3, R155, 0x8880, RZ ;  /* 0x000088809b037816 */ /* 0x002fca00000000ff */
[----:B------:R-:W-:-:S07]  /*5a50*/  IMAD R12, R3, R144, RZ ;  /* 0x00000090030c7224 */ /* 0x000fce00078e02ff */
.L_x_186:
[----:B------:R-:W-:Y:S05]  /*5a60*/  BSYNC B1 ;  /* 0x0000000000017941 */ /* 0x000fea0003800000 */
.L_x_185:
[----:B------:R-:W-:Y:S01]  /*5a70*/  @!P2 IMAD R67, R67, R145, R12 ;  /* 0x000000914343a224 */ /* 0x000fe200078e020c */
[----:B------:R-:W-:Y:S04]  /*5a80*/  BSSY B1, `(.L_x_187) ;  /* 0x0000006000017945 */ /* 0x000fe80003800000 */
[----:B------:R0:W-:Y:S01]  /*5a90*/  @!P2 STG.E.U8 desc[UR36][R6.64+0x91], R67 ;  /* 0x000091430600a986 */ /* 0x0001e2000c101124 */
[----:B------:R-:W-:Y:S05]  /*5aa0*/  @P5 BRA `(.L_x_188) ;  /* 0x00000000000c5947 */ /* 0x000fea0003800000 */
[----:B------:R-:W1:Y:S02]  /*5ab0*/  LDG.E.U8 R155, desc[UR36][R8.64+0x98] ;  /* 0x00009824089b7981 */ /* 0x000e64000c1e1100 */
[----:B-1----:R-:W-:-:S05]  /*5ac0*/  PRMT R3, R155, 0x8880, RZ ;  /* 0x000088809b037816 */ /* 0x002fca00000000ff */
[----:B------:R-:W-:-:S07]  /*5ad0*/  IMAD R12, R3, R144, RZ ;  /* 0x00000090030c7224 */ /* 0x000fce00078e02ff */
.L_x_188:
[----:B------:R-:W-:Y:S05]  /*5ae0*/  BSYNC B1 ;  /* 0x0000000000017941 */ /* 0x000fea0003800000 */
.L_x_187:
[----:B-1----:R-:W-:Y:S01]  /*5af0*/  @!P5 IMAD R3, R68, R145, R12 ;  /* 0x000000914403d224 */ /* 0x002fe200078e020c */
[----:B------:R-:W-:Y:S04]  /*5b00*/  BSSY B1, `(.L_x_189) ;  /* 0x0000006000017945 */ /* 0x000fe80003800000 */
[----:B------:R1:W-:Y:S01]  /*5b10*/  @!P5 STG.E.U8 desc[UR36][R4.64+0x98], R3 ;  /* 0x000098030400d986 */ /* 0x0003e2000c101124 */
[----:B------:R-:W-:Y:S05]  /*5b20*/  @P4 BRA `(.L_x_190) ;  /* 0x00000000000c4947 */ /* 0x000fea0003800000 */
[----:B------:R-:W1:Y:S02]  /*5b30*/  LDG.E.U8 R155, desc[UR36][R8.64+0x99] ;  /* 0x00009924089b7981 */ /* 0x000e64000c1e1100 */
[----:B-1----:R-:W-:-:S05]  /*5b40*/  PRMT R3, R155, 0x8880, RZ ;  /* 0x000088809b037816 */ /* 0x002fca00000000ff */
[----:B------:R-:W-:-:S07]  /*5b50*/  IMAD R12, R3, R144, RZ ;  /* 0x00000090030c7224 */ /* 0x000fce00078e02ff */
.L_x_190:
[----:B------:R-:W-:Y:S05]  /*5b60*/  BSYNC B1 ;  /* 0x0000000000017941 */ /* 0x000fea0003800000 */
.L_x_189:
        /* <DEDUP_REMOVED lines=13> */
.L_x_192:
[----:B------:R-:W-:Y:S05]  /*5c40*/  BSYNC B1 ;  /* 0x0000000000017941 */ /* 0x000fea0003800000 */
.L_x_191:
[----:B-1----:R-:W-:Y:S01]  /*5c50*/  @!P1 IMAD R3, R70, R145, R12 ;  /* 0x0000009146039224 */ /* 0x002fe200078e020c */
[----:B------:R-:W-:Y:S04]  /*5c60*/  BSSY B1, `(.L_x_193) ;  /* 0x0000006000017945 */ /* 0x000fe80003800000 */
[----:B------:R1:W-:Y:S01]  /*5c70*/  @!P1 STG.E.U8 desc[UR36][R6.64+0x98], R3 ;  /* 0x0000980306009986 */ /* 0x0003e2000c101124 */
[----:B------:R-:W-:Y:S05]  /*5c80*/  @P0 BRA `(.L_x_194) ;  /* 0x00000000000c0947 */ /* 0x000fea0003800000 */
[----:B------:R-:W1:Y:S02]  /*5c90*/  LDG.E.U8 R155, desc[UR36][R10.64+0x99] ;  /* 0x000099240a9b7981 */ /* 0x000e64000c1e1100 */
[----:B-1----:R-:W-:-:S05]  /*5ca0*/  PRMT R3, R155, 0x8880, RZ ;  /* 0x000088809b037816 */ /* 0x002fca00000000ff */
[----:B------:R-:W-:-:S07]  /*5cb0*/  IMAD R12, R3, R144, RZ ;  /* 0x00000090030c7224 */ /* 0x000fce00078e02ff */
.L_x_194:
[----:B------:R-:W-:Y:S05]  /*5cc0*/  BSYNC B1 ;  /* 0x0000000000017941 */ /* 0x000fea0003800000 */
.L_x_193:
[----:B------:R-:W-:Y:S01]  /*5cd0*/  @!P0 IMAD R71, R71, R145, R12 ;  /* 0x0000009147478224 */ /* 0x000fe200078e020c */
[----:B------:R-:W-:Y:S04]  /*5ce0*/  BSSY B1, `(.L_x_195) ;  /* 0x0000006000017945 */ /* 0x000fe80003800000 */
[----:B------:R0:W-:Y:S01]  /*5cf0*/  @!P0 STG.E.U8 desc[UR36][R6.64+0x99], R71 ;  /* 0x0000994706008986 */ /* 0x0001e2000c101124 */
[----:B------:R-:W-:Y:S05]  /*5d00*/  @P5 BRA `(.L_x_196) ;  /* 0x00000000000c5947 */ /* 0x000fea0003800000 */
[----:B------:R-:W1:Y:S02]  /*5d10*/  LDG.E.U8 R155, desc[UR36][R8.64+0xa0] ;  /* 0x0000a024089b7981 */ /* 0x000e64000c1e1100 */
[----:B-1----:R-:W-:-:S05]  /*5d20*/  PRMT R3, R155, 0x8880, RZ ;  /* 0x000088809b037816 */ /* 0x002fca00000000ff */
[----:B------:R-:W-:-:S07]  /*5d30*/  IMAD R12, R3, R144, RZ ;  /* 0x00000090030c7224 */ /* 0x000fce00078e02ff */
.L_x_196:
[----:B------:R-:W-:Y:S05]  /*5d40*/  BSYNC B1 ;  /* 0x0000000000017941 */ /* 0x000fea0003800000 */
.L_x_195:
[----:B-1----:R-:W-:Y:S01]  /*5d50*/  @!P5 IMAD R3, R56, R145, R12 ;  /* 0x000000913803d224 */ /* 0x002fe200078e020c */
[----:B------:R-:W-:Y:S04]  /*5d60*/  BSSY B1, `(.L_x_197) ;  /* 0x0000006000017945 */ /* 0x000fe80003800000 */
[----:B------:R1:W-:Y:S01]  /*5d70*/  @!P5 STG.E.U8 desc[UR36][R4.64+0xa0], R3 ;  /* 0x0000a0030400d986 */ /* 0x0003e2000c101124 */
[----:B------:R-:W-:Y:S05]  /*5d80*/  @P4 BRA `(.L_x_198) ;  /* 0x00000000000c4947 */ /* 0x000fea0003800000 */
[----:B------:R-:W1:Y:S02]  /*5d90*/  LDG.E.U8 R155, desc[UR36][R8.64+0xa1] ;  /* 0x0000a124089b7981 */ /* 0x000e64000c1e1100 */
[----:B-1----:R-:W-:-:S05]  /*5da0*/  PRMT R3, R155, 0x8880, RZ ;  /* 0x000088809b037816 */ /* 0x002fca00000000ff */
[----:B------:R-:W-:-:S07]  /*5db0*/  IMAD R12, R3, R144, RZ ;  /* 0x00000090030c7224 */ /* 0x000fce00078e02ff */
.L_x_198:
[----:B------:R-:W-:Y:S05]  /*5dc0*/  BSYNC B1 ;  /* 0x0000000000017941 */ /* 0x000fea0003800000 */
.L_x_197:
        /* <DEDUP_REMOVED lines=13> */
.L_x_200:
[----:B------:R-:W-:Y:S05]  /*5ea0*/  BSYNC B1 ;  /* 0x0000000000017941 */ /* 0x000fea0003800000 */
.L_x_199:
[----:B-1----:R-:W-:Y:S01]  /*5eb0*/  @!P3 IMAD R3, R58, R145, R12 ;  /* 0x000000913a03b224 */ /* 0x002fe200078e020c */
[----:B------:R-:W-:Y:S04]  /*5ec0*/  BSSY B1, `(.L_x_201) ;  /* 0x0000006000017945 */ /* 0x000fe80003800000 */
[----:B------:R1:W-:Y:S01]  /*5ed0*/  @!P3 STG.E.U8 desc[UR36][R6.64+0xa0], R3 ;  /* 0x0000a0030600b986 */ /* 0x0003e2000c101124 */
[----:B------:R-:W-:Y:S05]  /*5ee0*/  @P2 BRA `(.L_x_202) ;  /* 0x00000000000c2947 */ /* 0x000fea0003800000 */
[----:B------:R-:W1:Y:S02]  /*5ef0*/  LDG.E.U8 R155, desc[UR36][R10.64+0xa1] ;  /* 0x0000a1240a9b7981 */ /* 0x000e64000c1e1100 */
[----:B-1----:R-:W-:-:S05]  /*5f00*/  PRMT R3, R155, 0x8880, RZ ;  /* 0x000088809b037816 */ /* 0x002fca00000000ff */
[----:B------:R-:W-:-:S07]  /*5f10*/  IMAD R12, R3, R144, RZ ;  /* 0x00000090030c7224 */ /* 0x000fce00078e02ff */
.L_x_202:
[----:B------:R-:W-:Y:S05]  /*5f20*/  BSYNC B1 ;  /* 0x0000000000017941 */ /* 0x000fea0003800000 */
.L_x_201:
[----:B------:R-:W-:Y:S01]  /*5f30*/  @!P2 IMAD R59, R59, R145, R12 ;  /* 0x000000913b3ba224 */ /* 0x000fe200078e020c */
[----:B------:R-:W-:Y:S04]  /*5f40*/  BSSY B1, `(.L_x_203) ;  /* 0x0000006000017945 */ /* 0x000fe80003800000 */
[----:B------:R0:W-:Y:S01]  /*5f50*/  @!P2 STG.E.U8 desc[UR36][R6.64+0xa1], R59 ;  /* 0x0000a13b0600a986 */ /* 0x0001e2000c101124 */
[----:B------:R-:W-:Y:S05]  /*5f60*/  @P5 BRA `(.L_x_204) ;  /* 0x00000000000c5947 */ /* 0x000fea0003800000 */
[----:B------:R-:W1:Y:S02]  /*5f70*/  LDG.E.U8 R155, desc[UR36][R8.64+0xa8] ;  /* 0x0000a824089b7981 */ /* 0x000e64000c1e1100 */
[----:B-1----:R-:W-:-:S05]  /*5f80*/  PRMT R3, R155, 0x8880, RZ ;  /* 0x000088809b037816 */ /* 0x002fca00000000ff */
[----:B------:R-:W-:-:S07]  /*5f90*/  IMAD R12, R3, R144, RZ ;  /* 0x00000090030c7224 */ /* 0x000fce00078e02ff */
.L_x_204:
[----:B------:R-:W-:Y:S05]  /*5fa0*/  BSYNC B1 ;  /* 0x0000000000017941 */ /* 0x000fea0003800000 */
.L_x_203:
[----:B-1----:R-:W-:Y:S01]  /*5fb0*/  @!P5 IMAD R3, R60, R145, R12 ;  /* 0x000000913c03d224 */ /* 0x002fe200078e020c */
[----:B------:R-:W-:Y:S04]  /*5fc0*/  BSSY B1, `(.L_x_205) ;  /* 0x0000006000017945 */ /* 0x000fe80003800000 */
[----:B------:R1:W-:Y:S01]  /*5fd0*/  @!P5 STG.E.U8 desc[UR36][R4.64+0xa8], R3 ;  /* 0x0000a8030400d986 */ /* 0x0003e2000c101124 */
[----:B------:R-:W-:Y:S05]  /*5fe0*/  @P4 BRA `(.L_x_206) ;  /* 0x00000000000c4947 */ /* 0x000fea0003800000 */
[----:B------:R-:W1:Y:S02]  /*5ff0*/  LDG.E.U8 R155, desc[UR36][R8.64+0xa9] ;  /* 0x0000a924089b7981 */ /* 0x000e64000c1e1100 */
[----:B-1----:R-:W-:-:S05]  /*6000*/  PRMT R3, R155, 0x8880, RZ ;  /* 0x000088809b037816 */ /* 0x002fca00000000ff */
[----:B------:R-:W-:-:S07]  /*6010*/  IMAD R12, R3, R144, RZ ;  /* 0x00000090030c7224 */ /* 0x000fce00078e02ff */
.L_x_206:
[----:B------:R-:W-:Y:S05]  /*6020*/  BSYNC B1 ;  /* 0x0000000000017941 */ /* 0x000fea0003800000 */
.L_x_205:
        /* <DEDUP_REMOVED lines=13> */
.L_x_208:
[----:B------:R-:W-:Y:S05]  /*6100*/  BSYNC B1 ;  /* 0x0000000000017941 */ /* 0x000fea0003800000 */
.L_x_207:
[----:B-1----:R-:W-:Y:S01]  /*6110*/  @!P1 IMAD R3, R62, R145, R12 ;  /* 0x000000913e039224 */ /* 0x002fe200078e020c */
[----:B------:R-:W-:Y:S04]  /*6120*/  BSSY B1, `(.L_x_209) ;  /* 0x0000006000017945 */ /* 0x000fe80003800000 */
[----:B------:R1:W-:Y:S01]  /*6130*/  @!P1 STG.E.U8 desc[UR36][R6.64+0xa8], R3 ;  /* 0x0000a80306009986 */ /* 0x0003e2000c101124 */
[----:B------:R-:W-:Y:S05]  /*6140*/  @P0 BRA `(.L_x_210) ;  /* 0x00000000000c0947 */ /* 0x000fea0003800000 */
[----:B------:R-:W1:Y:S02]  /*6150*/  LDG.E.U8 R155, desc[UR36][R10.64+0xa9] ;  /* 0x0000a9240a9b7981 */ /* 0x000e64000c1e1100 */
[----:B-1----:R-:W-:-:S05]  /*6160*/  PRMT R3, R155, 0x8880, RZ ;  /* 0x000088809b037816 */ /* 0x002fca00000000ff */
[----:B------:R-:W-:-:S07]  /*6170*/  IMAD R12, R3, R144, RZ ;  /* 0x00000090030c7224 */ /* 0x000fce00078e02ff */
.L_x_210:
[----:B------:R-:W-:Y:S05]  /*6180*/  BSYNC B1 ;  /* 0x0000000000017941 */ /* 0x000fea0003800000 */
.L_x_209:
[----:B------:R-:W-:Y:S01]  /*6190*/  @!P0 IMAD R63, R63, R145, R12 ;  /* 0x000000913f3f8224 */ /* 0x000fe200078e020c */
[----:B------:R-:W-:Y:S04]  /*61a0*/  BSSY B1, `(.L_x_211) ;  /* 0x0000006000017945 */ /* 0x000fe80003800000 */
[----:B------:R0:W-:Y:S01]  /*61b0*/  @!P0 STG.E.U8 desc[UR36][R6.64+0xa9], R63 ;  /* 0x0000a93f06008986 */ /* 0x0001e2000c101124 */
[----:B------:R-:W-:Y:S05]  /*61c0*/  @P5 BRA `(.L_x_212) ;  /* 0x00000000000c5947 */ /* 0x000fea0003800000 */
[----:B------:R-:W1:Y:S02]  /*61d0*/  LDG.E.U8 R155, desc[UR36][R8.64+0xb0] ;  /* 0x0000b024089b7981 */ /* 0x000e64000c1e1100 */
[----:B-1----:R-:W-:-:S05]  /*61e0*/  PRMT R3, R155, 0x8880, RZ ;  /* 0x000088809b037816 */ /* 0x002fca00000000ff */
[----:B------:R-:W-:-:S07]  /*61f0*/  IMAD R12, R3, R144, RZ ;  /* 0x00000090030c7224 */ /* 0x000fce00078e02ff */
.L_x_212:
[----:B------:R-:W-:Y:S05]  /*6200*/  BSYNC B1 ;  /* 0x0000000000017941 */ /* 0x000fea0003800000 */
.L_x_211:
[----:B-1----:R-:W-:Y:S01]  /*6210*/  @!P5 IMAD R3, R48, R145, R12 ;  /* 0x000000913003d224 */ /* 0x002fe200078e020c */
[----:B------:R-:W-:Y:S04]  /*6220*/  BSSY B1, `(.L_x_213) ;  /* 0x0000006000017945 */ /* 0x000fe80003800000 */
[----:B------:R1:W-:Y:S01]  /*6230*/  @!P5 STG.E.U8 desc[UR36][R4.64+0xb0], R3 ;  /* 0x0000b0030400d986 */ /* 0x0003e2000c101124 */
[----:B------:R-:W-:Y:S05]  /*6240*/  @P4 BRA `(.L_x_214) ;  /* 0x00000000000c4947 */ /* 0x000fea0003800000 */
[----:B------:R-:W1:Y:S02]  /*6250*/  LDG.E.U8 R155, desc[UR36][R8.64+0xb1] ;  /* 0x0000b124089b7981 */ /* 0x000e64000c1e1100 */
[----:B-1----:R-:W-:-:S05]  /*6260*/  PRMT R3, R155, 0x8880, RZ ;  /* 0x000088809b037816 */ /* 0x002fca00000000ff */
[----:B------:R-:W-:-:S07]  /*6270*/  IMAD R12, R3, R144, RZ ;  /* 0x00000090030c7224 */ /* 0x000fce00078e02ff */
.L_x_214:
[----:B------:R-:W-:Y:S05]  /*6280*/  BSYNC B1 ;  /* 0x0000000000017941 */ /* 0x000fea0003800000 */
.L_x_213:
        /* <DEDUP_REMOVED lines=13> */
.L_x_216:
[----:B------:R-:W-:Y:S05]  /*6360*/  BSYNC B1 ;  /* 0x0000000000017941 */ /* 0x000fea0003800000 */
.L_x_215:
[----:B-1----:R-:W-:Y:S01]  /*6370*/  @!P3 IMAD R3, R50, R145, R12 ;  /* 0x000000913203b224 */ /* 0x002fe200078e020c */
[----:B------:R-:W-:Y:S04]  /*6380*/  BSSY B1, `(.L_x_217) ;  /* 0x0000006000017945 */ /* 0x000fe80003800000 */
[----:B------:R1:W-:Y:S01]  /*6390*/  @!P3 STG.E.U8 desc[UR36][R6.64+0xb0], R3 ;  /* 0x0000b0030600b986 */ /* 0x0003e2000c101124 */
[----:B------:R-:W-:Y:S05]  /*63a0*/  @P2 BRA `(.L_x_218) ;  /* 0x00000000000c2947 */ /* 0x000fea0003800000 */
[----:B------:R-:W1:Y:S02]  /*63b0*/  LDG.E.U8 R155, desc[UR36][R10.64+0xb1] ;  /* 0x0000b1240a9b7981 */ /* 0x000e64000c1e1100 */
[----:B-1----:R-:W-:-:S05]  /*63c0*/  PRMT R3, R155, 0x8880, RZ ;  /* 0x000088809b037816 */ /* 0x002fca00000000ff */
[----:B------:R-:W-:-:S07]  /*63d0*/  IMAD R12, R3, R144, RZ ;  /* 0x00000090030c7224 */ /* 0x000fce00078e02ff */
.L_x_218:
[----:B------:R-:W-:Y:S05]  /*63e0*/  BSYNC B1 ;  /* 0x0000000000017941 */ /* 0x000fea0003800000 */
.L_x_217:
[----:B------:R-:W-:Y:S01]  /*63f0*/  @!P2 IMAD R51, R51, R145, R12 ;  /* 0x000000913333a224 */ /* 0x000fe200078e020c */
[----:B------:R-:W-:Y:S04]  /*6400*/  BSSY B1, `(.L_x_219) ;  /* 0x0000006000017945 */ /* 0x000fe80003800000 */
[----:B------:R0:W-:Y:S01]  /*6410*/  @!P2 STG.E.U8 desc[UR36][R6.64+0xb1], R51 ;  /* 0x0000b1330600a986 */ /* 0x0001e2000c101124 */
[----:B------:R-:W-:Y:S05]  /*6420*/  @P5 BRA `(.L_x_220) ;  /* 0x00000000000c5947 */ /* 0x000fea0003800000 */
[----:B------:R-:W1:Y:S02]  /*6430*/  LDG.E.U8 R155, desc[UR36][R8.64+0xb8] ;  /* 0x0000b824089b7981 */ /* 0x000e64000c1e1100 */
[----:B-1----:R-:W-:-:S05]  /*6440*/  PRMT R3, R155, 0x8880, RZ ;  /* 0x000088809b037816 */ /* 0x002fca00000000ff */
[----:B------:R-:W-:-:S07]  /*6450*/  IMAD R12, R3, R144, RZ ;  /* 0x00000090030c7224 */ /* 0x000fce00078e02ff */
.L_x_220:
[----:B------:R-:W-:Y:S05]  /*6460*/  BSYNC B1 ;  /* 0x0000000000017941 */ /* 0x000fea0003800000 */
.L_x_219:
[----:B-1----:R-:W-:Y:S01]  /*6470*/  @!P5 IMAD R3, R52, R145, R12 ;  /* 0x000000913403d224 */ /* 0x002fe200078e020c */
[----:B------:R-:W-:Y:S04]  /*6480*/  BSSY B1, `(.L_x_221) ;  /* 0x0000006000017945 */ /* 0x000fe80003800000 */
[----:B------:R1:W-:Y:S01]  /*6490*/  @!P5 STG.E.U8 desc[UR36][R4.64+0xb8], R3 ;  /* 0x0000b8030400d986 */ /* 0x0003e2000c101124 */
[----:B------:R-:W-:Y:S05]  /*64a0*/  @P4 BRA `(.L_x_222) ;  /* 0x00000000000c4947 */ /* 0x000fea0003800000 */
[----:B------:R-:W1:Y:S02]  /*64b0*/  LDG.E.U8 R155, desc[UR36][R8.64+0xb9] ;  /* 0x0000b924089b7981 */ /* 0x000e64000c1e1100 */
[----:B-1----:R-:W-:-:S05]  /*64c0*/  PRMT R3, R155, 0x8880, RZ ;  /* 0x000088809b037816 */ /* 0x002fca00000000ff */
[----:B------:R-:W-:-:S07]  /*64d0*/  IMAD R12, R3, R144, RZ ;  /* 0x00000090030c7224 */ /* 0x000fce00078e02ff */
.L_x_222:
[----:B------:R-:W-:Y:S05]  /*64e0*/  BSYNC B1 ;  /* 0x0000000000017941 */ /* 0x000fea0003800000 */
.L_x_221:
        /* <DEDUP_REMOVED lines=13> */
.L_x_224:
[----:B------:R-:W-:Y:S05]  /*65c0*/  BSYNC B1 ;  /* 0x0000000000017941 */ /* 0x000fea0003800000 */
.L_x_223:
[----:B-1----:R-:W-:Y:S01]  /*65d0*/  @!P1 IMAD R3, R54, R145, R12 ;  /* 0x0000009136039224 */ /* 0x002fe200078e020c */
[----:B------:R-:W-:Y:S04]  /*65e0*/  BSSY B1, `(.L_x_225) ;  /* 0x0000006000017945 */ /* 0x000fe80003800000 */
[----:B------:R1:W-:Y:S01]  /*65f0*/  @!P1 STG.E.U8 desc[UR36][R6.64+0xb8], R3 ;  /* 0x0000b80306009986 */ /* 0x0003e2000c101124 */
[----:B------:R-:W-:Y:S05]  /*6600*/  @P0 BRA `(.L_x_226) ;  /* 0x00000000000c0947 */ /* 0x000fea0003800000 */
[----:B------:R-:W1:Y:S02]  /*6610*/  LDG.E.U8 R155, desc[UR36][R10.64+0xb9] ;  /* 0x0000b9240a9b7981 */ /* 0x000e64000c1e1100 */
[----:B-1----:R-:W-:-:S05]  /*6620*/  PRMT R3, R155, 0x8880, RZ ;  /* 0x000088809b037816 */ /* 0x002fca00000000ff */
[----:B------:R-:W-:-:S07]  /*6630*/  IMAD R12, R3, R144, RZ ;  /* 0x00000090030c7224 */ /* 0x000fce00078e02ff */
.L_x_226:
[----:B------:R-:W-:Y:S05]  /*6640*/  BSYNC B1 ;  /* 0x0000000000017941 */ /* 0x000fea0003800000 */
.L_x_225:
[----:B------:R-:W-:Y:S01]  /*6650*/  @!P0 IMAD R55, R55, R145, R12 ;  /* 0x0000009137378224 */ /* 0x000fe200078e020c */
[----:B------:R-:W-:Y:S04]  /*6660*/  BSSY B1, `(.L_x_227) ;  /* 0x0000006000017945 */ /* 0x000fe80003800000 */
[----:B------:R0:W-:Y:S01]  /*6670*/  @!P0 STG.E.U8 desc[UR36][R6.64+0xb9], R55 ;  /* 0x0000b93706008986 */ /* 0x0001e2000c101124 */
[----:B------:R-:W-:Y:S05]  /*6680*/  @P5 BRA `(.L_x_228) ;  /* 0x00000000000c5947 */ /* 0x000fea0003800000 */
[----:B------:R-:W1:Y:S02]  /*6690*/  LDG.E.U8 R155, desc[UR36][R8.64+0xc0] ;  /* 0x0000c024089b7981 */ /* 0x000e64000c1e1100 */
[----:B-1----:R-:W-:-:S05]  /*66a0*/  PRMT R3, R155, 0x8880, RZ ;  /* 0x000088809b037816 */ /* 0x002fca00000000ff */
[----:B------:R-:W-:-:S07]  /*66b0*/  IMAD R12, R3, R144, RZ ;  /* 0x00000090030c7224 */ /* 0x000fce00078e02ff */
.L_x_228:
[----:B------:R-:W-:Y:S05]  /*66c0*/  BSYNC B1 ;  /* 0x0000000000017941 */ /* 0x000fea0003800000 */
.L_x_227:
[----:B-1----:R-:W-:Y:S01]  /*66d0*/  @!P5 IMAD R3, R40, R145, R12 ;  /* 0x000000912803d224 */ /* 0x002fe200078e020c */
[----:B------:R-:W-:Y:S04]  /*66e0*/  BSSY B1, `(.L_x_229) ;  /* 0x0000006000017945 */ /* 0x000fe80003800000 */
[----:B------:R1:W-:Y:S01]  /*66f0*/  @!P5 STG.E.U8 desc[UR36][R4.64+0xc0], R3 ;  /* 0x0000c0030400d986 */ /* 0x0003e2000c101124 */
[----:B------:R-:W-:Y:S05]  /*6700*/  @P4 BRA `(.L_x_230) ;  /* 0x00000000000c4947 */ /* 0x000fea0003800000 */
[----:B------:R-:W1:Y:S02]  /*6710*/  LDG.E.U8 R155, desc[UR36][R8.64+0xc1] ;  /* 0x0000c124089b7981 */ /* 0x000e64000c1e1100 */
[----:B-1----:R-:W-:-:S05]  /*6720*/  PRMT R3, R155, 0x8880, RZ ;  /* 0x000088809b037816 */ /* 0x002fca00000000ff */
[----:B------:R-:W-:-:S07]  /*6730*/  IMAD R12, R3, R144, RZ ;  /* 0x00000090030c7224 */ /* 0x000fce00078e02ff */
.L_x_230:
[----:B------:R-:W-:Y:S05]  /*6740*/  BSYNC B1 ;  /* 0x0000000000017941 */ /* 0x000fea0003800000 */
.L_x_229:
        /* <DEDUP_REMOVED lines=13> */
.L_x_232:
[----:B------:R-:W-:Y:S05]  /*6820*/  BSYNC B1 ;  /* 0x0000000000017941 */ /* 0x000fea0003800000 */
.L_x_231:
[----:B-1----:R-:W-:Y:S01]  /*6830*/  @!P3 IMAD R3, R42, R145, R12 ;  /* 0x000000912a03b224 */ /* 0x002fe200078e020c */
[----:B------:R-:W-:Y:S04]  /*6840*/  BSSY B1, `(.L_x_233) ;  /* 0x0000006000017945 */ /* 0x000fe80003800000 */
[----:B------:R1:W-:Y:S01]  /*6850*/  @!P3 STG.E.U8 desc[UR36][R6.64+0xc0], R3 ;  /* 0x0000c0030600b986 */ /* 0x0003e2000c101124 */
[----:B------:R-:W-:Y:S05]  /*6860*/  @P2 BRA `(.L_x_234) ;  /* 0x00000000000c2947 */ /* 0x000fea0003800000 */
[----:B------:R-:W1:Y:S02]  /*6870*/  LDG.E.U8 R155, desc[UR36][R10.64+0xc1] ;  /* 0x0000c1240a9b7981 */ /* 0x000e64000c1e1100 */
[----:B-1----:R-:W-:-:S05]  /*6880*/  PRMT R3, R155, 0x8880, RZ ;  /* 0x000088809b037816 */ /* 0x002fca00000000ff */
[----:B------:R-:W-:-:S07]  /*6890*/  IMAD R12, R3, R144, RZ ;  /* 0x00000090030c7224 */ /* 0x000fce00078e02ff */
.L_x_234:
[----:B------:R-:W-:Y:S05]  /*68a0*/  BSYNC B1 ;  /* 0x0000000000017941 */ /* 0x000fea0003800000 */
.L_x_233:
[----:B------:R-:W-:Y:S01]  /*68b0*/  @!P2 IMAD R43, R43, R145, R12 ;  /* 0x000000912b2ba224 */ /* 0x000fe200078e020c */
[----:B------:R-:W-:Y:S04]  /*68c0*/  BSSY B1, `(.L_x_235) ;  /* 0x0000006000017945 */ /* 0x000fe80003800000 */
[----:B------:R0:W-:Y:S01]  /*68d0*/  @!P2 STG.E.U8 desc[UR36][R6.64+0xc1], R43 ;  /* 0x0000c12b0600a986 */ /* 0x0001e2000c101124 */
[----:B------:R-:W-:Y:S05]  /*68e0*/  @P5 BRA `(.L_x_236) ;  /* 0x00000000000c5947 */ /* 0x000fea0003800000 */
[----:B------:R-:W1:Y:S02]  /*68f0*/  LDG.E.U8 R155, desc[UR36][R8.64+0xc8] ;  /* 0x0000c824089b7981 */ /* 0x000e64000c1e1100 */
[----:B-1----:R-:W-:-:S05]  /*6900*/  PRMT R3, R155, 0x8880, RZ ;  /* 0x000088809b037816 */ /* 0x002fca00000000ff */
[----:B------:R-:W-:-:S07]  /*6910*/  IMAD R12, R3, R144, RZ ;  /* 0x00000090030c7224 */ /* 0x000fce00078e02ff */
.L_x_236:
[----:B------:R-:W-:Y:S05]  /*6920*/  BSYNC B1 ;  /* 0x0000000000017941 */ /* 0x000fea0003800000 */
.L_x_235:
[----:B-1----:R-:W-:Y:S01]  /*6930*/  @!P5 IMAD R3, R44, R145, R12 ;  /* 0x000000912c03d224 */ /* 0x002fe200078e020c */
[----:B------:R-:W-:Y:S04]  /*6940*/  BSSY B1, `(.L_x_237) ;  /* 0x0000006000017945 */ /* 0x000fe80003800000 */
[----:B------:R1:W-:Y:S01]  /*6950*/  @!P5 STG.E.U8 desc[UR36][R4.64+0xc8], R3 ;  /* 0x0000c8030400d986 */ /* 0x0003e2000c101124 */
[----:B------:R-:W-:Y:S05]  /*6960*/  @P4 BRA `(.L_x_238) ;  /* 0x00000000000c4947 */ /* 0x000fea0003800000 */
[----:B------:R-:W1:Y:S02]  /*6970*/  LDG.E.U8 R155, desc[UR36][R8.64+0xc9] ;  /* 0x0000c924089b7981 */ /* 0x000e64000c1e1100 */
[----:B-1----:R-:W-:-:S05]  /*6980*/  PRMT R3, R155, 0x8880, RZ ;  /* 0x000088809b037816 */ /* 0x002fca00000000ff */
[----:B------:R-:W-:-:S07]  /*6990*/  IMAD R12, R3, R144, RZ ;  /* 0x00000090030c7224 */ /* 0x000fce00078e02ff */
.L_x_238:
[----:B------:R-:W-:Y:S05]  /*69a0*/  BSYNC B1 ;  /* 0x0000000000017941 */ /* 0x000fea0003800000 */
.L_x_237:
        /* <DEDUP_REMOVED lines=13> */
.L_x_240:
[----:B------:R-:W-:Y:S05]  /*6a80*/  BSYNC B1 ;  /* 0x0000000000017941 */ /* 0x000fea0003800000 */
.L_x_239:
[----:B-1----:R-:W-:Y:S01]  /*6a90*/  @!P1 IMAD R3, R46, R145, R12 ;  /* 0x000000912e039224 */ /* 0x002fe200078e020c */
[----:B------:R-:W-:Y:S04]  /*6aa0*/  BSSY B1, `(.L_x_241) ;  /* 0x0000006000017945 */ /* 0x000fe80003800000 */
[----:B------:R1:W-:Y:S01]  /*6ab0*/  @!P1 STG.E.U8 desc[UR36][R6.64+0xc8], R3 ;  /* 0x0000c80306009986 */ /* 0x0003e2000c101124 */
[----:B------:R-:W-:Y:S05]  /*6ac0*/  @P4 BRA `(.L_x_242) ;  /* 0x00000000000c4947 */ /* 0x000fea0003800000 */
[----:B------:R-:W1:Y:S02]  /*6ad0*/  LDG.E.U8 R155, desc[UR36][R10.64+0xc9] ;  /* 0x0000c9240a9b7981 */ /* 0x000e64000c1e1100 */
[----:B-1----:R-:W-:-:S05]  /*6ae0*/  PRMT R3, R155, 0x8880, RZ ;  /* 0x000088809b037816 */ /* 0x002fca00000000ff */
[----:B------:R-:W-:-:S07]  /*6af0*/  IMAD R12, R3, R144, RZ ;  /* 0x00000090030c7224 */ /* 0x000fce00078e02ff */
.L_x_242:
[----:B------:R-:W-:Y:S05]  /*6b00*/  BSYNC B1 ;  /* 0x0000000000017941 */ /* 0x000fea0003800000 */
.L_x_241:
[----:B------:R-:W-:Y:S01]  /*6b10*/  @!P4 IMAD R47, R47, R145, R12 ;  /* 0x000000912f2fc224 */ /* 0x000fe200078e020c */
[----:B------:R-:W-:Y:S04]  /*6b20*/  BSSY B1, `(.L_x_243) ;  /* 0x0000006000017945 */ /* 0x000fe80003800000 */
[----:B------:R0:W-:Y:S01]  /*6b30*/  @!P4 STG.E.U8 desc[UR36][R6.64+0xc9], R47 ;  /* 0x0000c92f0600c986 */ /* 0x0001e2000c101124 */
[----:B------:R-:W-:Y:S05]  /*6b40*/  @P5 BRA `(.L_x_244) ;  /* 0x00000000000c5947 */ /* 0x000fea0003800000 */
[----:B------:R-:W1:Y:S02]  /*6b50*/  LDG.E.U8 R155, desc[UR36][R8.64+0xd0] ;  /* 0x0000d024089b7981 */ /* 0x000e64000c1e1100 */
[----:B-1----:R-:W-:-:S05]  /*6b60*/  PRMT R3, R155, 0x8880, RZ ;  /* 0x000088809b037816 */ /* 0x002fca00000000ff */
[----:B------:R-:W-:-:S07]  /*6b70*/  IMAD R12, R3, R144, RZ ;  /* 0x00000090030c7224 */ /* 0x000fce00078e02ff */
.L_x_244:
[----:B------:R-:W-:Y:S05]  /*6b80*/  BSYNC B1 ;  /* 0x0000000000017941 */ /* 0x000fea0003800000 */
.L_x_243:
[----:B-1----:R-:W-:Y:S01]  /*6b90*/  @!P5 IMAD R3, R32, R145, R12 ;  /* 0x000000912003d224 */ /* 0x002fe200078e020c */
[----:B------:R-:W-:Y:S04]  /*6ba0*/  BSSY B1, `(.L_x_245) ;  /* 0x0000006000017945 */ /* 0x000fe80003800000 */
[----:B------:R1:W-:Y:S01]  /*6bb0*/  @!P5 STG.E.U8 desc[UR36][R4.64+0xd0], R3 ;  /* 0x0000d0030400d986 */ /* 0x0003e2000c101124 */
[----:B------:R-:W-:Y:S05]  /*6bc0*/  @P0 BRA `(.L_x_246) ;  /* 0x00000000000c0947 */ /* 0x000fea0003800000 */
[----:B------:R-:W1:Y:S02]  /*6bd0*/  LDG.E.U8 R155, desc[UR36][R8.64+0xd1] ;  /* 0x0000d124089b7981 */ /* 0x000e64000c1e1100 */
[----:B-1----:R-:W-:-:S05]  /*6be0*/  PRMT R3, R155, 0x8880, RZ ;  /* 0x000088809b037816 */ /* 0x002fca00000000ff */
[----:B------:R-:W-:-:S07]  /*6bf0*/  IMAD R12, R3, R144, RZ ;  /* 0x00000090030c7224 */ /* 0x000fce00078e02ff */
.L_x_246:
[----:B------:R-:W-:Y:S05]  /*6c00*/  BSYNC B1 ;  /* 0x0000000000017941 */ /* 0x000fea0003800000 */
.L_x_245:
        /* <DEDUP_REMOVED lines=13> */
.L_x_248:
[----:B------:R-:W-:Y:S05]  /*6ce0*/  BSYNC B1 ;  /* 0x0000000000017941 */ /* 0x000fea0003800000 */
.L_x_247:
[----:B-1----:R-:W-:Y:S01]  /*6cf0*/  @!P3 IMAD R3, R34, R145, R12 ;  /* 0x000000912203b224 */ /* 0x002fe200078e020c */
[----:B------:R-:W-:Y:S04]  /*6d00*/  BSSY B1, `(.L_x_249) ;  /* 0x0000006000017945 */ /* 0x000fe80003800000 */
[----:B------:R1:W-:Y:S01]  /*6d10*/  @!P3 STG.E.U8 desc[UR36][R6.64+0xd0], R3 ;  /* 0x0000d0030600b986 */ /* 0x0003e2000c101124 */
[----:B------:R-:W-:Y:S05]  /*6d20*/  @P2 BRA `(.L_x_250) ;  /* 0x00000000000c2947 */ /* 0x000fea0003800000 */
[----:B------:R-:W1:Y:S02]  /*6d30*/  LDG.E.U8 R155, desc[UR36][R10.64+0xd1] ;  /* 0x0000d1240a9b7981 */ /* 0x000e64000c1e1100 */
[----:B-1----:R-:W-:-:S05]  /*6d40*/  PRMT R3, R155, 0x8880, RZ ;  /* 0x000088809b037816 */ /* 0x002fca00000000ff */
[----:B------:R-:W-:-:S07]  /*6d50*/  IMAD R12, R3, R144, RZ ;  /* 0x00000090030c7224 */ /* 0x000fce00078e02ff */
.L_x_250:
[----:B------:R-:W-:Y:S05]  /*6d60*/  BSYNC B1 ;  /* 0x0000000000017941 */ /* 0x000fea0003800000 */
.L_x_249:
[----:B------:R-:W-:Y:S01]  /*6d70*/  @!P2 IMAD R35, R35, R145, R12 ;  /* 0x000000912323a224 */ /* 0x000fe200078e020c */
[----:B------:R-:W-:Y:S04]  /*6d80*/  BSSY B1, `(.L_x_251) ;  /* 0x0000006000017945 */ /* 0x000fe80003800000 */
[----:B------:R0:W-:Y:S01]  /*6d90*/  @!P2 STG.E.U8 desc[UR36][R6.64+0xd1], R35 ;  /* 0x0000d1230600a986 */ /* 0x0001e2000c101124 */
[----:B------:R-:W-:Y:S05]  /*6da0*/  @P0 BRA `(.L_x_252) ;  /* 0x00000000000c0947 */ /* 0x000fea0003800000 */
[----:B------:R-:W1:Y:S02]  /*6db0*/  LDG.E.U8 R155, desc[UR36][R8.64+0xd8] ;  /* 0x0000d824089b7981 */ /* 0x000e64000c1e1100 */
[----:B-1----:R-:W-:-:S05]  /*6dc0*/  PRMT R3, R155, 0x8880, RZ ;  /* 0x000088809b037816 */ /* 0x002fca00000000ff */
[----:B------:R-:W-:-:S07]  /*6dd0*/  IMAD R12, R3, R144, RZ ;  /* 0x00000090030c7224 */ /* 0x000fce00078e02ff */
.L_x_252:
[----:B------:R-:W-:Y:S05]  /*6de0*/  BSYNC B1 ;  /* 0x0000000000017941 */ /* 0x000fea0003800000 */
.L_x_251:
[----:B-1----:R-:W-:Y:S01]  /*6df0*/  @!P0 IMAD R3, R36, R145, R12 ;  /* 0x0000009124038224 */ /* 0x002fe200078e020c */
[----:B------:R-:W-:Y:S04]  /*6e00*/  BSSY B1, `(.L_x_253) ;  /* 0x0000006000017945 */ /* 0x000fe80003800000 */
[----:B------:R1:W-:Y:S01]  /*6e10*/  @!P0 STG.E.U8 desc[UR36][R4.64+0xd8], R3 ;  /* 0x0000d80304008986 */ /* 0x0003e2000c101124 */
[----:B------:R-:W-:Y:S05]  /*6e20*/  @P5 BRA `(.L_x_254) ;  /* 0x00000000000c5947 */ /* 0x000fea0003800000 */
[----:B------:R-:W1:Y:S02]  /*6e30*/  LDG.E.U8 R155, desc[UR36][R8.64+0xd9] ;  /* 0x0000d924089b7981 */ /* 0x000e64000c1e1100 */
[----:B-1----:R-:W-:-:S05]  /*6e40*/  PRMT R3, R155, 0x8880, RZ ;  /* 0x000088809b037816 */ /* 0x002fca00000000ff */
[----:B------:R-:W-:-:S07]  /*6e50*/  IMAD R12, R3, R144, RZ ;  /* 0x00000090030c7224 */ /* 0x000fce00078e02ff */
.L_x_254:
[----:B------:R-:W-:Y:S05]  /*6e60*/  BSYNC B1 ;  /* 0x0000000000017941 */ /* 0x000fea0003800000 */
.L_x_253:
        /* <DEDUP_REMOVED lines=13> */
.L_x_256:
[----:B------:R-:W-:Y:S05]  /*6f40*/  BSYNC B1 ;  /* 0x0000000000017941 */ /* 0x000fea0003800000 */
.L_x_255:
[----:B-1----:R-:W-:Y:S01]  /*6f50*/  @!P4 IMAD R3, R38, R145, R12 ;  /* 0x000000912603c224 */ /* 0x002fe200078e020c */
[----:B------:R-:W-:Y:S04]  /*6f60*/  BSSY B1, `(.L_x_257) ;  /* 0x0000006000017945 */ /* 0x000fe80003800000 */
[----:B------:R1:W-:Y:S01]  /*6f70*/  @!P4 STG.E.U8 desc[UR36][R6.64+0xd8], R3 ;  /* 0x0000d8030600c986 */ /* 0x0003e2000c101124 */
[----:B------:R-:W-:Y:S05]  /*6f80*/  @P1 BRA `(.L_x_258) ;  /* 0x00000000000c1947 */ /* 0x000fea0003800000 */
[----:B------:R-:W1:Y:S02]  /*6f90*/  LDG.E.U8 R155, desc[UR36][R10.64+0xd9] ;  /* 0x0000d9240a9b7981 */ /* 0x000e64000c1e1100 */
[----:B-1----:R-:W-:-:S05]  /*6fa0*/  PRMT R3, R155, 0x8880, RZ ;  /* 0x000088809b037816 */ /* 0x002fca00000000ff */
[----:B------:R-:W-:-:S07]  /*6fb0*/  IMAD R12, R3, R144, RZ ;  /* 0x00000090030c7224 */ /* 0x000fce00078e02ff */
.L_x_258:
[----:B------:R-:W-:Y:S05]  /*6fc0*/  BSYNC B1 ;  /* 0x0000000000017941 */ /* 0x000fea0003800000 */
.L_x_257:
[----:B------:R-:W-:Y:S01]  /*6fd0*/  @!P1 IMAD R39, R39, R145, R12 ;  /* 0x0000009127279224 */ /* 0x000fe200078e020c */
[----:B------:R-:W-:Y:S04]  /*6fe0*/  BSSY B1, `(.L_x_259) ;  /* 0x0000006000017945 */ /* 0x000fe80003800000 */
[----:B------:R0:W-:Y:S01]  /*6ff0*/  @!P1 STG.E.U8 desc[UR36][R6.64+0xd9], R39 ;  /* 0x0000d92706009986 */ /* 0x0001e2000c101124 */
[----:B------:R-:W-:Y:S05]  /*7000*/  @P3 BRA `(.L_x_260) ;  /* 0x00000000000c3947 */ /* 0x000fea0003800000 */
[----:B------:R-:W1:Y:S02]  /*7010*/  LDG.E.U8 R155, desc[UR36][R8.64+0xe0] ;  /* 0x0000e024089b7981 */ /* 0x000e64000c1e1100 */
[----:B-1----:R-:W-:-:S05]  /*7020*/  PRMT R3, R155, 0x8880, RZ ;  /* 0x000088809b037816 */ /* 0x002fca00000000ff */
[----:B------:R-:W-:-:S07]  /*7030*/  IMAD R12, R3, R144, RZ ;  /* 0x00000090030c7224 */ /* 0x000fce00078e02ff */
.L_x_260:
[----:B------:R-:W-:Y:S05]  /*7040*/  BSYNC B1 ;  /* 0x0000000000017941 */ /* 0x000fea0003800000 */
.L_x_259:
[----:B-1----:R-:W-:Y:S01]  /*7050*/  @!P3 IMAD R3, R24, R145, R12 ;  /* 0x000000911803b224 */ /* 0x002fe200078e020c */
[----:B------:R-:W-:Y:S04]  /*7060*/  BSSY B1, `(.L_x_261) ;  /* 0x0000006000017945 */ /* 0x000fe80003800000 */
[----:B------:R1:W-:Y:S01]  /*7070*/  @!P3 STG.E.U8 desc[UR36][R4.64+0xe0], R3 ;  /* 0x0000e0030400b986 */ /* 0x0003e2000c101124 */
[----:B------:R-:W-:Y:S05]  /*7080*/  @P5 BRA `(.L_x_262) ;  /* 0x00000000000c5947 */ /* 0x000fea0003800000 */
[----:B------:R-:W1:Y:S02]  /*7090*/  LDG.E.U8 R155, desc[UR36][R8.64+0xe1] ;  /* 0x0000e124089b7981 */ /* 0x000e64000c1e1100 */
[----:B-1----:R-:W-:-:S05]  /*70a0*/  PRMT R3, R155, 0x8880, RZ ;  /* 0x000088809b037816 */ /* 0x002fca00000000ff */
[----:B------:R-:W-:-:S07]  /*70b0*/  IMAD R12, R3, R144, RZ ;  /* 0x00000090030c7224 */ /* 0x000fce00078e02ff */
.L_x_262:
[----:B------:R-:W-:Y:S05]  /*70c0*/  BSYNC B1 ;  /* 0x0000000000017941 */ /* 0x000fea0003800000 */
.L_x_261:
        /* <DEDUP_REMOVED lines=9> */
[----:B------:R-:W-:Y:S01]  /*7160*/  ISETP.LT.OR P3, PT, R0, 0x9, !P3 ;  /* 0x000000090000780c */ /* 0x000fe20005f61670 */
[----:B------:R-:W-:-:S12]  /*7170*/  @P2 BRA `(.L_x_264) ;  /* 0x00000000000c2947 */ /* 0x000fd80003800000 */
[----:B------:R-:W1:Y:S02]  /*7180*/  LDG.E.U8 R155, desc[UR36][R10.64+0xe0] ;  /* 0x0000e0240a9b7981 */ /* 0x000e64000c1e1100 */
[----:B-1----:R-:W-:-:S05]  /*7190*/  PRMT R3, R155, 0x8880, RZ ;  /* 0x000088809b037816 */ /* 0x002fca00000000ff */
[----:B------:R-:W-:-:S07]  /*71a0*/  IMAD R12, R3, R144, RZ ;  /* 0x00000090030c7224 */ /* 0x000fce00078e02ff */
.L_x_264:
[----:B------:R-:W-:Y:S05]  /*71b0*/  BSYNC B1 ;  /* 0x0000000000017941 */ /* 0x000fea0003800000 */
.L_x_263:
[----:B-1----:R-:W-:Y:S01]  /*71c0*/  @!P2 IMAD R3, R26, R145, R12 ;  /* 0x000000911a03a224 */ /* 0x002fe200078e020c */
[----:B------:R-:W-:Y:S04]  /*71d0*/  BSSY B1, `(.L_x_265) ;  /* 0x0000006000017945 */ /* 0x000fe80003800000 */
[----:B------:R1:W-:Y:S01]  /*71e0*/  @!P2 STG.E.U8 desc[UR36][R6.64+0xe0], R3 ;  /* 0x0000e0030600a986 */ /* 0x0003e2000c101124 */
[----:B------:R-:W-:Y:S05]  /*71f0*/  @P0 BRA `(.L_x_266) ;  /* 0x00000000000c0947 */ /* 0x000fea0003800000 */
[----:B------:R-:W1:Y:S02]  /*7200*/  LDG.E.U8 R155, desc[UR36][R10.64+0xe1] ;  /* 0x0000e1240a9b7981 */ /* 0x000e64000c1e1100 */
[----:B-1----:R-:W-:-:S05]  /*7210*/  PRMT R3, R155, 0x8880, RZ ;  /* 0x000088809b037816 */ /* 0x002fca00000000ff */
[----:B------:R-:W-:-:S07]  /*7220*/  IMAD R12, R3, R144, RZ ;  /* 0x00000090030c7224 */ /* 0x000fce00078e02ff */
.L_x_266:
[----:B------:R-:W-:Y:S05]  /*7230*/  BSYNC B1 ;  /* 0x0000000000017941 */ /* 0x000fea0003800000 */
.L_x_265:
[----:B------:R-:W-:Y:S01]  /*7240*/  @!P0 IMAD R27, R27, R145, R12 ;  /* 0x000000911b1b8224 */ /* 0x000fe200078e020c */
[----:B------:R-:W-:Y:S04]  /*7250*/  BSSY B1, `(.L_x_267) ;  /* 0x0000006000017945 */ /* 0x000fe80003800000 */
[----:B------:R0:W-:Y:S01]  /*7260*/  @!P0 STG.E.U8 desc[UR36][R6.64+0xe1], R27 ;  /* 0x0000e11b06008986 */ /* 0x0001e2000c101124 */
[----:B------:R-:W-:Y:S05]  /*7270*/  @P5 BRA `(.L_x_268) ;  /* 0x00000000000c5947 */ /* 0x000fea0003800000 */
[----:B------:R-:W1:Y:S02]  /*7280*/  LDG.E.U8 R155, desc[UR36][R8.64+0xe8] ;  /* 0x0000e824089b7981 */ /* 0x000e64000c1e1100 */
[----:B-1----:R-:W-:-:S05]  /*7290*/  PRMT R3, R155, 0x8880, RZ ;  /* 0x000088809b037816 */ /* 0x002fca00000000ff */
[----:B------:R-:W-:-:S07]  /*72a0*/  IMAD R12, R3, R144, RZ ;  /* 0x00000090030c7224 */ /* 0x000fce00078e02ff */
.L_x_268:
[----:B------:R-:W-:Y:S05]  /*72b0*/  BSYNC B1 ;  /* 0x0000000000017941 */ /* 0x000fea0003800000 */
.L_x_267:
[----:B-1----:R-:W-:Y:S01]  /*72c0*/  @!P5 IMAD R3, R28, R145, R12 ;  /* 0x000000911c03d224 */ /* 0x002fe200078e020c */
[----:B------:R-:W-:Y:S04]  /*72d0*/  BSSY B1, `(.L_x_269) ;  /* 0x0000006000017945 */ /* 0x000fe80003800000 */
[----:B------:R1:W-:Y:S01]  /*72e0*/  @!P5 STG.E.U8 desc[UR36][R4.64+0xe8], R3 ;  /* 0x0000e8030400d986 */ /* 0x0003e2000c101124 */
[----:B------:R-:W-:Y:S05]  /*72f0*/  @P4 BRA `(.L_x_270) ;  /* 0x00000000000c4947 */ /* 0x000fea0003800000 */
[----:B------:R-:W1:Y:S02]  /*7300*/  LDG.E.U8 R155, desc[UR36][R8.64+0xe9] ;  /* 0x0000e924089b7981 */ /* 0x000e64000c1e1100 */
[----:B-1----:R-:W-:-:S05]  /*7310*/  PRMT R3, R155, 0x8880, RZ ;  /* 0x000088809b037816 */ /* 0x002fca00000000ff */
[----:B------:R-:W-:-:S07]  /*7320*/  IMAD R12, R3, R144, RZ ;  /* 0x00000090030c7224 */ /* 0x000fce00078e02ff */
.L_x_270:
[----:B------:R-:W-:Y:S05]  /*7330*/  BSYNC B1 ;  /* 0x0000000000017941 */ /* 0x000fea0003800000 */
.L_x_269:
[----:B------:R-:W-:Y:S01]  /*7340*/  @!P4 IMAD R29, R29, R145, R12 ;  /* 0x000000911d1dc224 */ /* 0x000fe200078e020c */
[----:B------:R-:W-:Y:S04]  /*7350*/  BSSY B1, `(.L_x_271) ;  /* 0x0000006000017945 */ /* 0x000fe80003800000 */
[----:B------:R0:W-:Y:S01]  /*7360*/  @!P4 STG.E.U8 desc[UR36][R4.64+0xe9], R29 ;  /* 0x0000e91d0400c986 */ /* 0x0001e2000c101124 */
[----:B------:R-:W-:Y:S05]  /*7370*/  @P3 BRA `(.L_x_272) ;  /* 0x00000000000c3947 */ /* 0x000fea0003800000 */
[----:B------:R-:W1:Y:S02]  /*7380*/  LDG.E.U8 R155, desc[UR36][R10.64+0xe8] ;  /* 0x0000e8240a9b7981 */ /* 0x000e64000c1e1100 */
[----:B-1----:R-:W-:-:S05]  /*7390*/  PRMT R3, R155, 0x8880, RZ ;  /* 0x000088809b037816 */ /* 0x002fca00000000ff */
[----:B------:R-:W-:-:S07]  /*73a0*/  IMAD R12, R3, R144, RZ ;  /* 0x00000090030c7224 */ /* 0x000fce00078e02ff */
.L_x_272:
[----:B------:R-:W-:Y:S05]  /*73b0*/  BSYNC B1 ;  /* 0x0000000000017941 */ /* 0x000fea0003800000 */
.L_x_271:
[----:B-1----:R-:W-:Y:S01]  /*73c0*/  @!P3 IMAD R3, R30, R145, R12 ;  /* 0x000000911e03b224 */ /* 0x002fe200078e020c */
[----:B------:R-:W-:Y:S01]  /*73d0*/  ISETP.LT.OR P1, PT, R0, 0x9, !P1 ;  /* 0x000000090000780c */ /* 0x000fe20004f21670 */
[----:B------:R-:W-:Y:S03]  /*73e0*/  BSSY B1, `(.L_x_273) ;  /* 0x0000006000017945 */ /* 0x000fe60003800000 */
[----:B------:R1:W-:Y:S09]  /*73f0*/  @!P3 STG.E.U8 desc[UR36][R6.64+0xe8], R3 ;  /* 0x0000e8030600b986 */ /* 0x0003f2000c101124 */
[----:B------:R-:W-:Y:S05]  /*7400*/  @P1 BRA `(.L_x_274) ;  /* 0x00000000000c1947 */ /* 0x000fea0003800000 */
[----:B------:R-:W1:Y:S02]  /*7410*/  LDG.E.U8 R155, desc[UR36][R10.64+0xe9] ;  /* 0x0000e9240a9b7981 */ /* 0x000e64000c1e1100 */
[----:B-1----:R-:W-:-:S05]  /*7420*/  PRMT R3, R155, 0x8880, RZ ;  /* 0x000088809b037816 */ /* 0x002fca00000000ff */
[----:B------:R-:W-:-:S07]  /*7430*/  IMAD R12, R3, R144, RZ ;  /* 0x00000090030c7224 */ /* 0x000fce00078e02ff */
.L_x_274:
[----:B------:R-:W-:Y:S05]  /*7440*/  BSYNC B1 ;  /* 0x0000000000017941 */ /* 0x000fea0003800000 */
.L_x_273:
[----:B------:R-:W-:Y:S01]  /*7450*/  IMAD R31, R31, R145, R12 ;  /* 0x000000911f1f7224 */ /* 0x000fe200078e020c */
[----:B------:R-:W-:Y:S06]  /*7460*/  @P1 BRA `(.L_x_275) ;  /* 0x0000001800981947 */ /* 0x000fec0003800000 */
[----:B------:R0:W-:Y:S01]  /*7470*/  STG.E.U8 desc[UR36][R6.64+0xe9], R31 ;  /* 0x0000e91f06007986 */ /* 0x0001e2000c101124 */
[----:B------:R-:W-:Y:S05]  /*7480*/  BRA `(.L_x_275) ;  /* 0x0000001800907947 */ /* 0x000fea0003800000 */
.L_x_34:
[C---:B------:R-:W-:Y:S02]  /*7490*/  ISETP.GE.AND P4, PT, R0.reuse, 0x1, PT ;  /* 0x000000010000780c */ /* 0x040fe40003f86270 */
[----:B------:R-:W-:Y:S02]  /*74a0*/  ISETP.GE.AND P1, PT, R0, 0x9, PT ;  /* 0x000000090000780c */ /* 0x000fe40003f26270 */
[C---:B------:R-:W-:Y:S02]  /*74b0*/  ISETP.LT.OR P5, PT, R19.reuse, 0x1, !P4 ;  /* 0x000000011300780c */ /* 0x040fe400067a1670 */
[C---:B------:R-:W-:Y:S02]  /*74c0*/  ISETP.LT.OR P4, PT, R19.reuse, 0x2, !P4 ;  /* 0x000000021300780c */ /* 0x040fe40006781670 */
[C---:B------:R-:W-:Y:S02]  /*74d0*/  ISETP.LT.OR P3, PT, R19.reuse, 0x1, !P1 ;  /* 0x000000011300780c */ /* 0x040fe40004f61670 */
[----:B------:R-:W-:-:S02]  /*74e0*/  ISETP.LT.OR P1, PT, R19, 0x2, !P1 ;  /* 0x000000021300780c */ /* 0x000fc40004f21670 */
[C---:B------:R-:W-:Y:S02]  /*74f0*/  ISETP.GE.AND P2, PT, R19.reuse, 0x9, PT ;  /* 0x000000091300780c */ /* 0x040fe40003f46270 */
[----:B------:R-:W-:-:S03]  /*7500*/  ISETP.GE.AND P0, PT, R19, 0xa, PT ;  /* 0x0000000a1300780c */ /* 0x000fc60003f06270 */
[-C--:B------:R-:W-:Y:S02]  /*7510*/  @!P5 IMAD R3, R136, R145.reuse, RZ ;  /* 0x000000918803d224 */ /* 0x080fe400078e02ff */
[-C--:B------:R-:W-:Y:S02]  /*7520*/  @!P4 IMAD R137, R137, R145.reuse, RZ ;  /* 0x000000918989c224 */ /* 0x080fe400078e02ff */
[-C--:B------:R-:W-:Y:S01]  /*7530*/  @!P3 IMAD R9, R138, R145.reuse, RZ ;  /* 0x000000918a09b224 */ /* 0x080fe200078e02ff */
[----:B------:R0:W-:Y:S01]  /*7540*/  @!P5 STG.E.U8 desc[UR36][R4.64], R3 ;  /* 0x000000030400d986 */ /* 0x0001e2000c101124 */
[C---:B------:R-:W-:Y:S01]  /*7550*/  ISETP.LT.OR P5, PT, R0.reuse, 0x1, !P0 ;  /* 0x000000010000780c */ /* 0x040fe200047a1670 */
[----:B------:R-:W-:Y:S01]  /*7560*/  @!P1 IMAD R139, R139, R145, RZ ;  /* 0x000000918b8b9224 */ /* 0x000fe200078e02ff */
[C---:B------:R-:W-:Y:S01]  /*7570*/  ISETP.LT.OR P0, PT, R0.reuse, 0x9, !P0 ;  /* 0x000000090000780c */ /* 0x040fe20004701670 */
[----:B------:R-:W-:Y:S01]  /*7580*/  @!P4 STG.E.U8 desc[UR36][R4.64+0x1], R137 ;  /* 0x000001890400c986 */ /* 0x000fe2000c101124 */
[----:B------:R-:W-:-:S03]  /*7590*/  ISETP.LT.OR P4, PT, R0, 0x1, !P2 ;  /* 0x000000010000780c */ /* 0x000fc60005781670 */
[----:B------:R-:W-:Y:S01]  /*75a0*/  @!P1 STG.E.U8 desc[UR36][R6.64+0x1], R139 ;  /* 0x0000018b06009986 */ /* 0x000fe2000c101124 */
[----:B------:R-:W-:Y:S02]  /*75b0*/  ISETP.LT.OR P1, PT, R0, 0x9, !P2 ;  /* 0x000000090000780c */ /* 0x000fe40005721670 */
[C---:B------:R-:W-:Y:S01]  /*75c0*/  ISETP.GE.AND P2, PT, R19.reuse, 0x12, PT ;  /* 0x000000121300780c */ /* 0x040fe20003f46270 */
[----:B------:R1:W-:Y:S01]  /*75d0*/  @!P3 STG.E.U8 desc[UR36][R6.64], R9 ;  /* 0x000000090600b986 */ /* 0x0003e2000c101124 */
[----:B------:R-:W-:Y:S01]  /*75e0*/  ISETP.GE.AND P3, PT, R19, 0x11, PT ;  /* 0x000000111300780c */ /* 0x000fe20003f66270 */
[-C--:B------:R-:W-:Y:S02]  /*75f0*/  @!P5 IMAD R141, R141, R145.reuse, RZ ;  /* 0x000000918d8dd224 */ /* 0x080fe400078e02ff */
[-C--:B------:R-:W-:Y:S02]  /*7600*/  @!P0 IMAD R143, R143, R145.reuse, RZ ;  /* 0x000000918f8f8224 */ /* 0x080fe400078e02ff */
[----:B------:R-:W-:Y:S01]  /*7610*/  @!P4 IMAD R11, R140, R145, RZ ;  /* 0x000000918c0bc224 */ /* 0x000fe200078e02ff */
[----:B------:R-:W-:Y:S01]  /*7620*/  @!P5 STG.E.U8 desc[UR36][R4.64+0x9], R141 ;  /* 0x0000098d0400d986 */ /* 0x000fe2000c101124 */
[----:B------:R-:W-:-:S02]  /*7630*/  ISETP.LT.OR P5, PT, R0, 0x1, !P2 ;  /* 0x000000010000780c */ /* 0x000fc400057a1670 */
[-C--:B0-----:R-:W-:Y:S01]  /*7640*/  @!P1 IMAD R3, R142, R145.reuse, RZ ;  /* 0x000000918e039224 */ /* 0x081fe200078e02ff */
[----:B------:R-:W-:Y:S01]  /*7650*/  @!P4 STG.E.U8 desc[UR36][R4.64+0x8], R11 ;  /* 0x0000080b0400c986 */ /* 0x000fe2000c101124 */
[C---:B------:R-:W-:Y:S02]  /*7660*/  ISETP.LT.OR P4, PT, R0.reuse, 0x1, !P3 ;  /* 0x000000010000780c */ /* 0x040fe40005f81670 */
[C---:B------:R-:W-:Y:S01]  /*7670*/  ISETP.LT.OR P2, PT, R0.reuse, 0x9, !P2 ;  /* 0x000000090000780c */ /* 0x040fe20005741670 */
[----:B------:R0:W-:Y:S01]  /*7680*/  @!P1 STG.E.U8 desc[UR36][R6.64+0x8], R3 ;  /* 0x0000080306009986 */ /* 0x0001e2000c101124 */
[----:B------:R-:W-:Y:S02]  /*7690*/  ISETP.LT.OR P1, PT, R0, 0x9, !P3 ;  /* 0x000000090000780c */ /* 0x000fe40005f21670 */
[C---:B------:R-:W-:Y:S01]  /*76a0*/  ISETP.GE.AND P3, PT, R19.reuse, 0x19, PT ;  /* 0x000000191300780c */ /* 0x040fe20003f66270 */
[----:B------:R-:W-:Y:S01]  /*76b0*/  @!P0 STG.E.U8 desc[UR36][R6.64+0x9], R143 ;  /* 0x0000098f06008986 */ /* 0x000fe2000c101124 */
[----:B------:R-:W-:Y:S01]  /*76c0*/  ISETP.GE.AND P0, PT, R19, 0x1a, PT ;  /* 0x0000001a1300780c */ /* 0x000fe20003f06270 */
[----:B------:R-:W-:-:S04]  /*76d0*/  @!P5 IMAD R129, R129, R145, RZ ;  /* 0x000000918181d224 */ /* 0x000fc800078e02ff */
[-C--:B-1----:R-:W-:Y:S01]  /*76e0*/  @!P4 IMAD R9, R128, R145.reuse, RZ ;  /* 0x000000918009c224 */ /* 0x082fe200078e02ff */
[----:B------:R-:W-:Y:S01]  /*76f0*/  @!P5 STG.E.U8 desc[UR36][R4.64+0x11], R129 ;  /* 0x000011810400d986 */ /* 0x000fe2000c101124 */
[C---:B------:R-:W-:Y:S01]  /*7700*/  ISETP.LT.OR P5, PT, R0.reuse, 0x1, !P0 ;  /* 0x000000010000780c */ /* 0x040fe200047a1670 */
[-C--:B------:R-:W-:Y:S01]  /*7710*/  @!P2 IMAD R131, R131, R145.reuse, RZ ;  /* 0x000000918383a224 */ /* 0x080fe200078e02ff */
[C---:B------:R-:W-:Y:S01]  /*7720*/  ISETP.LT.OR P0, PT, R0.reuse, 0x9, !P0 ;  /* 0x000000090000780c */ /* 0x040fe20004701670 */
[----:B------:R-:W-:Y:S01]  /*7730*/  @!P4 STG.E.U8 desc[UR36][R4.64+0x10], R9 ;  /* 0x000010090400c986 */ /* 0x000fe2000c101124 */
[----:B------:R-:W-:Y:S01]  /*7740*/  ISETP.LT.OR P4, PT, R0, 0x1, !P3 ;  /* 0x000000010000780c */ /* 0x000fe20005f81670 */
[----:B0-----:R-:W-:Y:S02]  /*7750*/  @!P1 IMAD R3, R130, R145, RZ ;  /* 0x0000009182039224 */ /* 0x001fe400078e02ff */
[----:B------:R-:W-:Y:S01]  /*7760*/  @!P2 STG.E.U8 desc[UR36][R6.64+0x11], R131 ;  /* 0x000011830600a986 */ /* 0x000fe2000c101124 */
[----:B------:R-:W-:-:S03]  /*7770*/  ISETP.GE.AND P2, PT, R19, 0x22, PT ;  /* 0x000000221300780c */ /* 0x000fc60003f46270 */
[----:B------:R0:W-:Y:S01]  /*7780*/  @!P1 STG.E.U8 desc[UR36][R6.64+0x10], R3 ;  /* 0x0000100306009986 */ /* 0x0001e2000c101124 */
[----:B------:R-:W-:Y:S01]  /*7790*/  ISETP.LT.OR P1, PT, R0, 0x9, !P3 ;  /* 0x000000090000780c */ /* 0x000fe20005f21670 */
[-C--:B------:R-:W-:Y:S01]  /*77a0*/  @!P5 IMAD R133, R133, R145.reuse, RZ ;  /* 0x000000918585d224 */ /* 0x080fe200078e02ff */
[----:B------:R-:W-:Y:S01]  /*77b0*/  ISETP.GE.AND P3, PT, R19, 0x21, PT ;  /* 0x000000211300780c */ /* 0x000fe20003f66270 */
[-C--:B------:R-:W-:Y:S02]  /*77c0*/  @!P0 IMAD R135, R135, R145.reuse, RZ ;  /* 0x0000009187878224 */ /* 0x080fe400078e02ff */
[----:B------:R-:W-:Y:S01]  /*77d0*/  @!P4 IMAD R11, R132, R145, RZ ;  /* 0x00000091840bc224 */ /* 0x000fe200078e02ff */
[----:B------:R-:W-:Y:S01]  /*77e0*/  @!P5 STG.E.U8 desc[UR36][R4.64+0x19], R133 ;  /* 0x000019850400d986 */ /* 0x000fe2000c101124 */
[C---:B------:R-:W-:Y:S02]  /*77f0*/  ISETP.LT.OR P5, PT, R0.reuse, 0x1, !P2 ;  /* 0x000000010000780c */ /* 0x040fe400057a1670 */
[C---:B------:R-:W-:Y:S01]  /*7800*/  ISETP.LT.OR P2, PT, R0.reuse, 0x9, !P2 ;  /* 0x000000090000780c */ /* 0x040fe20005741670 */
[----:B------:R-:W-:Y:S01]  /*7810*/  @!P4 STG.E.U8 desc[UR36][R4.64+0x18], R11 ;  /* 0x0000180b0400c986 */ /* 0x000fe2000c101124 */
[----:B------:R-:W-:-:S02]  /*7820*/  ISETP.LT.OR P4, PT, R0, 0x1, !P3 ;  /* 0x000000010000780c */ /* 0x000fc40005f81670 */
[----:B0-----:R-:W-:Y:S01]  /*7830*/  @!P1 IMAD R3, R134, R145, RZ ;  /* 0x0000009186039224 */ /* 0x001fe200078e02ff */
        /* <DEDUP_REMOVED lines=153> */
[-C--:B0-----:R-:W-:Y:S01]  /*81d0*/  @!P1 IMAD R3, R82, R145.reuse, RZ ;  /* 0x0000009152039224 */ /* 0x081fe200078e02ff */
[----:B------:R-:W-:Y:S01]  /*81e0*/  @!P2 STG.E.U8 desc[UR36][R6.64+0x71], R83 ;  /* 0x000071530600a986 */ /* 0x000fe2000c101124 */
[----:B------:R-:W-:Y:S02]  /*81f0*/  ISETP.LT.OR P0, PT, R0, 0x9, !P0 ;  /* 0x000000090000780c */ /* 0x000fe40004701670 */
[C---:B------:R-:W-:Y:S01]  /*8200*/  ISETP.GE.AND P2, PT, R19.reuse, 0x82, PT ;  /* 0x000000821300780c */ /* 0x040fe20003f46270 */
[----:B------:R0:W-:Y:S01]  /*8210*/  @!P1 STG.E.U8 desc[UR36][R6.64+0x70], R3 ;  /* 0x0000700306009986 */ /* 0x0001e2000c101124 */
[----:B------:R-:W-:Y:S01]  /*8220*/  ISETP.GE.AND P1, PT, R19, 0x81, PT ;  /* 0x000000811300780c */ /* 0x000fe20003f26270 */
[----:B------:R-:W-:-:S04]  /*8230*/  @!P5 IMAD R11, R84, R145, RZ ;  /* 0x00000091540bd224 */ /* 0x000fc800078e02ff */
[-C--:B------:R-:W-:Y:S01]  /*8240*/  @!P4 IMAD R85, R85, R145.reuse, RZ ;  /* 0x000000915555c224 */ /* 0x080fe200078e02ff */
[----:B------:R-:W-:Y:S01]  /*8250*/  @!P5 STG.E.U8 desc[UR36][R4.64+0x78], R11 ;  /* 0x0000780b0400d986 */ /* 0x000fe2000c101124 */
[C---:B------:R-:W-:Y:S02]  /*8260*/  ISETP.LT.OR P5, PT, R0.reuse, 0x1, !P2 ;  /* 0x000000010000780c */ /* 0x040fe400057a1670 */
[-C--:B------:R-:W-:Y:S01]  /*8270*/  @!P0 IMAD R87, R87, R145.reuse, RZ ;  /* 0x0000009157578224 */ /* 0x080fe200078e02ff */
[----:B------:R-:W-:Y:S01]  /*8280*/  @!P4 STG.E.U8 desc[UR36][R4.64+0x79], R85 ;  /* 0x000079550400c986 */ /* 0x000fe2000c101124 */
[----:B------:R-:W-:Y:S01]  /*8290*/  ISETP.LT.OR P4, PT, R0, 0x1, !P1 ;  /* 0x000000010000780c */ /* 0x000fe20004f81670 */
[----:B0-----:R-:W-:Y:S01]  /*82a0*/  @!P3 IMAD R3, R86, R145, RZ ;  /* 0x000000915603b224 */ /* 0x001fe200078e02ff */
[C---:B------:R-:W-:Y:S01]  /*82b0*/  ISETP.LT.OR P2, PT, R0.reuse, 0x9, !P2 ;  /* 0x000000090000780c */ /* 0x040fe20005741670 */
[----:B------:R-:W-:Y:S01]  /*82c0*/  @!P0 STG.E.U8 desc[UR36][R6.64+0x79], R87 ;  /* 0x0000795706008986 */ /* 0x000fe2000c101124 */
[----:B------:R-:W-:-:S02]  /*82d0*/  ISETP.LT.OR P1, PT, R0, 0x9, !P1 ;  /* 0x000000090000780c */ /* 0x000fc40004f21670 */
[C---:B------:R-:W-:Y:S01]  /*82e0*/  ISETP.GE.AND P0, PT, R19.reuse, 0x8a, PT ;  /* 0x0000008a1300780c */ /* 0x040fe20003f06270 */
[----:B------:R0:W-:Y:S01]  /*82f0*/  @!P3 STG.E.U8 desc[UR36][R6.64+0x78], R3 ;  /* 0x000078030600b986 */ /* 0x0001e2000c101124 */
[----:B------:R-:W-:Y:S01]  /*8300*/  ISETP.GE.AND P3, PT, R19, 0x89, PT ;  /* 0x000000891300780c */ /* 0x000fe20003f66270 */
[----:B------:R-:W-:-:S04]  /*8310*/  @!P5 IMAD R73, R73, R145, RZ ;  /* 0x000000914949d224 */ /* 0x000fc800078e02ff */
[-C--:B------:R-:W-:Y:S01]  /*8320*/  @!P4 IMAD R9, R72, R145.reuse, RZ ;  /* 0x000000914809c224 */ /* 0x080fe200078e02ff */
[----:B------:R-:W-:Y:S01]  /*8330*/  @!P5 STG.E.U8 desc[UR36][R4.64+0x81], R73 ;  /* 0x000081490400d986 */ /* 0x000fe2000c101124 */
[C---:B------:R-:W-:Y:S01]  /*8340*/  ISETP.LT.OR P5, PT, R0.reuse, 0x1, !P0 ;  /* 0x000000010000780c */ /* 0x040fe200047a1670 */
[-C--:B------:R-:W-:Y:S02]  /*8350*/  @!P2 IMAD R75, R75, R145.reuse, RZ ;  /* 0x000000914b4ba224 */ /* 0x080fe400078e02ff */
        /* <DEDUP_REMOVED lines=31> */
[----:B------:R-:W-:Y:S01]  /*8550*/  ISETP.LT.OR P3, PT, R0, 0x9, !P3 ;  /* 0x000000090000780c */ /* 0x000fe20005f61670 */
[----:B------:R-:W-:Y:S01]  /*8560*/  @!P0 STG.E.U8 desc[UR36][R6.64+0x91], R67 ;  /* 0x0000914306008986 */ /* 0x000fe2000c101124 */
[----:B------:R-:W-:-:S02]  /*8570*/  ISETP.GE.AND P0, PT, R19, 0xa1, PT ;  /* 0x000000a11300780c */ /* 0x000fc40003f06270 */
[----:B------:R-:W-:Y:S01]  /*8580*/  ISETP.LT.OR P2, PT, R0, 0x9, !P2 ;  /* 0x000000090000780c */ /* 0x000fe20005741670 */
[----:B------:R0:W-:Y:S01]  /*8590*/  @!P1 STG.E.U8 desc[UR36][R6.64+0x90], R3 ;  /* 0x0000900306009986 */ /* 0x0001e2000c101124 */
[----:B------:R-:W-:Y:S01]  /*85a0*/  ISETP.GE.AND P1, PT, R19, 0xa2, PT ;  /* 0x000000a21300780c */ /* 0x000fe20003f26270 */
[----:B------:R-:W-:-:S04]  /*85b0*/  @!P5 IMAD R11, R68, R145, RZ ;  /* 0x00000091440bd224 */ /* 0x000fc800078e02ff */
[-C--:B------:R-:W-:Y:S01]  /*85c0*/  @!P4 IMAD R69, R69, R145.reuse, RZ ;  /* 0x000000914545c224 */ /* 0x080fe200078e02ff */
[----:B------:R-:W-:Y:S01]  /*85d0*/  @!P5 STG.E.U8 desc[UR36][R4.64+0x98], R11 ;  /* 0x0000980b0400d986 */ /* 0x000fe2000c101124 */
[C---:B------:R-:W-:Y:S02]  /*85e0*/  ISETP.LT.OR P5, PT, R0.reuse, 0x1, !P1 ;  /* 0x000000010000780c */ /* 0x040fe40004fa1670 */
[C---:B------:R-:W-:Y:S01]  /*85f0*/  ISETP.LT.OR P1, PT, R0.reuse, 0x9, !P1 ;  /* 0x000000090000780c */ /* 0x040fe20004f21670 */
[----:B------:R-:W-:Y:S01]  /*8600*/  @!P4 STG.E.U8 desc[UR36][R4.64+0x99], R69 ;  /* 0x000099450400c986 */ /* 0x000fe2000c101124 */
[----:B------:R-:W-:Y:S01]  /*8610*/  ISETP.LT.OR P4, PT, R0, 0x1, !P0 ;  /* 0x000000010000780c */ /* 0x000fe20004781670 */
[-C--:B0-----:R-:W-:Y:S01]  /*8620*/  @!P3 IMAD R3, R70, R145.reuse, RZ ;  /* 0x000000914603b224 */ /* 0x081fe200078e02ff */
[----:B------:R-:W-:Y:S01]  /*8630*/  ISETP.LT.OR P0, PT, R0, 0x9, !P0 ;  /* 0x000000090000780c */ /* 0x000fe20004701670 */
[----:B------:R-:W-:-:S03]  /*8640*/  @!P2 IMAD R71, R71, R145, RZ ;  /* 0x000000914747a224 */ /* 0x000fc600078e02ff */
[----:B------:R0:W-:Y:S01]  /*8650*/  @!P3 STG.E.U8 desc[UR36][R6.64+0x98], R3 ;  /* 0x000098030600b986 */ /* 0x0001e2000c101124 */
[----:B------:R-:W-:Y:S02]  /*8660*/  ISETP.GE.AND P3, PT, R19, 0xa9, PT ;  /* 0x000000a91300780c */ /* 0x000fe40003f66270 */
[-C--:B------:R-:W-:Y:S01]  /*8670*/  @!P5 IMAD R57, R57, R145.reuse, RZ ;  /* 0x000000913939d224 */ /* 0x080fe200078e02ff */
[----:B------:R-:W-:Y:S01]  /*8680*/  @!P2 STG.E.U8 desc[UR36][R6.64+0x99], R71 ;  /* 0x000099470600a986 */ /* 0x000fe2000c101124 */
[----:B------:R-:W-:Y:S01]  /*8690*/  ISETP.GE.AND P2, PT, R19, 0xaa, PT ;  /* 0x000000aa1300780c */ /* 0x000fe20003f46270 */
[-C--:B------:R-:W-:Y:S02]  /*86a0*/  @!P1 IMAD R59, R59, R145.reuse, RZ ;  /* 0x000000913b3b9224 */ /* 0x080fe400078e02ff */
[-C--:B------:R-:W-:Y:S01]  /*86b0*/  @!P4 IMAD R9, R56, R145.reuse, RZ ;  /* 0x000000913809c224 */ /* 0x080fe200078e02ff */
[----:B------:R-:W-:Y:S01]  /*86c0*/  @!P5 STG.E.U8 desc[UR36][R4.64+0xa1], R57 ;  /* 0x0000a1390400d986 */ /* 0x000fe2000c101124 */
[----:B------:R-:W-:Y:S01]  /*86d0*/  ISETP.LT.OR P5, PT, R0, 0x1, !P2 ;  /* 0x000000010000780c */ /* 0x000fe200057a1670 */
[----:B0-----:R-:W-:-:S02]  /*86e0*/  @!P0 IMAD R3, R58, R145, RZ ;  /* 0x000000913a038224 */ /* 0x001fc400078e02ff */
[----:B------:R-:W-:Y:S01]  /*86f0*/  @!P4 STG.E.U8 desc[UR36][R4.64+0xa0], R9 ;  /* 0x0000a0090400c986 */ /* 0x000fe2000c101124 */
[C---:B------:R-:W-:Y:S02]  /*8700*/  ISETP.LT.OR P4, PT, R0.reuse, 0x1, !P3 ;  /* 0x000000010000780c */ /* 0x040fe40005f81670 */
[C---:B------:R-:W-:Y:S01]  /*8710*/  ISETP.LT.OR P3, PT, R0.reuse, 0x9, !P3 ;  /* 0x000000090000780c */ /* 0x040fe20005f61670 */
[----:B------:R0:W-:Y:S01]  /*8720*/  @!P0 STG.E.U8 desc[UR36][R6.64+0xa0], R3 ;  /* 0x0000a00306008986 */ /* 0x0001e2000c101124 */
[C---:B------:R-:W-:Y:S02]  /*8730*/  ISETP.GE.AND P0, PT, R19.reuse, 0xb1, PT ;  /* 0x000000b11300780c */ /* 0x040fe40003f06270 */
[----:B------:R-:W-:Y:S01]  /*8740*/  ISETP.LT.OR P2, PT, R0, 0x9, !P2 ;  /* 0x000000090000780c */ /* 0x000fe20005741670 */
[----:B------:R-:W-:Y:S01]  /*8750*/  @!P1 STG.E.U8 desc[UR36][R6.64+0xa1], R59 ;  /* 0x0000a13b06009986 */ /* 0x000fe2000c101124 */
[----:B------:R-:W-:Y:S01]  /*8760*/  ISETP.GE.AND P1, PT, R19, 0xb2, PT ;  /* 0x000000b21300780c */ /* 0x000fe20003f26270 */
[----:B------:R-:W-:-:S04]  /*8770*/  @!P5 IMAD R61, R61, R145, RZ ;  /* 0x000000913d3dd224 */ /* 0x000fc800078e02ff */
[-C--:B------:R-:W-:Y:S01]  /*8780*/  @!P4 IMAD R11, R60, R145.reuse, RZ ;  /* 0x000000913c0bc224 */ /* 0x080fe200078e02ff */
[----:B------:R-:W-:Y:S01]  /*8790*/  @!P5 STG.E.U8 desc[UR36][R4.64+0xa9], R61 ;  /* 0x0000a93d0400d986 */ /* 0x000fe2000c101124 */
[----:B------:R-:W-:Y:S01]  /*87a0*/  ISETP.LT.OR P5, PT, R0, 0x1, !P1 ;  /* 0x000000010000780c */ /* 0x000fe20004fa1670 */
[-C--:B0-----:R-:W-:Y:S01]  /*87b0*/  @!P3 IMAD R3, R62, R145.reuse, RZ ;  /* 0x000000913e03b224 */ /* 0x081fe200078e02ff */
[C---:B------:R-:W-:Y:S01]  /*87c0*/  ISETP.LT.OR P1, PT, R0.reuse, 0x9, !P1 ;  /* 0x000000090000780c */ /* 0x040fe20004f21670 */
[----:B------:R-:W-:Y:S01]  /*87d0*/  @!P4 STG.E.U8 desc[UR36][R4.64+0xa8], R11 ;  /* 0x0000a80b0400c986 */ /* 0x000fe2000c101124 */
[C---:B------:R-:W-:Y:S01]  /*87e0*/  ISETP.LT.OR P4, PT, R0.reuse, 0x1, !P0 ;  /* 0x000000010000780c */ /* 0x040fe20004781670 */
[----:B------:R-:W-:Y:S01]  /*87f0*/  @!P2 IMAD R63, R63, R145, RZ ;  /* 0x000000913f3fa224 */ /* 0x000fe200078e02ff */
[----:B------:R-:W-:Y:S01]  /*8800*/  ISETP.LT.OR P0, PT, R0, 0x9, !P0 ;  /* 0x000000090000780c */ /* 0x000fe20004701670 */
[----:B------:R0:W-:Y:S01]  /*8810*/  @!P3 STG.E.U8 desc[UR36][R6.64+0xa8], R3 ;  /* 0x0000a8030600b986 */ /* 0x0001e2000c101124 */
[----:B------:R-:W-:-:S03]  /*8820*/  ISETP.GE.AND P3, PT, R19, 0xb9, PT ;  /* 0x000000b91300780c */ /* 0x000fc60003f66270 */
[----:B------:R-:W-:Y:S01]  /*8830*/  @!P2 STG.E.U8 desc[UR36][R6.64+0xa9], R63 ;  /* 0x0000a93f0600a986 */ /* 0x000fe2000c101124 */
[----:B------:R-:W-:Y:S01]  /*8840*/  ISETP.GE.AND P2, PT, R19, 0xba, PT ;  /* 0x000000ba1300780c */ /* 0x000fe20003f46270 */
[-C--:B------:R-:W-:Y:S02]  /*8850*/  @!P5 IMAD R49, R49, R145.reuse, RZ ;  /* 0x000000913131d224 */ /* 0x080fe400078e02ff */
[-C--:B------:R-:W-:Y:S02]  /*8860*/  @!P1 IMAD R51, R51, R145.reuse, RZ ;  /* 0x0000009133339224 */ /* 0x080fe400078e02ff */
[-C--:B------:R-:W-:Y:S01]  /*8870*/  @!P4 IMAD R9, R48, R145.reuse, RZ ;  /* 0x000000913009c224 */ /* 0x080fe200078e02ff */
[----:B------:R-:W-:Y:S01]  /*8880*/  @!P5 STG.E.U8 desc[UR36][R4.64+0xb1], R49 ;  /* 0x0000b1310400d986 */ /* 0x000fe2000c101124 */
[----:B------:R-:W-:Y:S01]  /*8890*/  ISETP.LT.OR P5, PT, R0, 0x1, !P3 ;  /* 0x000000010000780c */ /* 0x000fe20005fa1670 */
[----:B0-----:R-:W-:Y:S01]  /*88a0*/  @!P0 IMAD R3, R50, R145, RZ ;  /* 0x0000009132038224 */ /* 0x001fe200078e02ff */
[C---:B------:R-:W-:Y:S01]  /*88b0*/  ISETP.LT.OR P3, PT, R0.reuse, 0x9, !P3 ;  /* 0x000000090000780c */ /* 0x040fe20005f61670 */
[----:B------:R-:W-:Y:S01]  /*88c0*/  @!P4 STG.E.U8 desc[UR36][R4.64+0xb0], R9 ;  /* 0x0000b0090400c986 */ /* 0x000fe2000c101124 */
[----:B------:R-:W-:-:S02]  /*88d0*/  ISETP.LT.OR P4, PT, R0, 0x1, !P2 ;  /* 0x000000010000780c */ /* 0x000fc40005781670 */
[----:B------:R-:W-:Y:S01]  /*88e0*/  ISETP.LT.OR P2, PT, R0, 0x9, !P2 ;  /* 0x000000090000780c */ /* 0x000fe20005741670 */
[----:B------:R0:W-:Y:S01]  /*88f0*/  @!P0 STG.E.U8 desc[UR36][R6.64+0xb0], R3 ;  /* 0x0000b00306008986 */ /* 0x0001e2000c101124 */
[----:B------:R-:W-:-:S03]  /*8900*/  ISETP.GE.AND P0, PT, R19, 0xc1, PT ;  /* 0x000000c11300780c */ /* 0x000fc60003f06270 */
        /* <DEDUP_REMOVED lines=79> */
[----:B------:R0:W-:Y:S01]  /*8e00*/  @!P4 STG.E.U8 desc[UR36][R4.64+0xe0], R9 ;  /* 0x0000e0090400c986 */ /* 0x0001e2000c101124 */
[----:B------:R-:W-:-:S02]  /*8e10*/  ISETP.LT.OR P4, PT, R0, 0x1, !P3 ;  /* 0x000000010000780c */ /* 0x000fc40005f81670 */
[----:B------:R-:W-:Y:S01]  /*8e20*/  ISETP.LT.OR P3, PT, R0, 0x9, !P3 ;  /* 0x000000090000780c */ /* 0x000fe20005f61670 */
[----:B------:R1:W-:Y:S04]  /*8e30*/  @!P1 STG.E.U8 desc[UR36][R6.64+0xe0], R3 ;  /* 0x0000e00306009986 */ /* 0x0003e8000c101124 */
[----:B------:R1:W-:Y:S02]  /*8e40*/  @!P0 STG.E.U8 desc[UR36][R6.64+0xe1], R27 ;  /* 0x0000e11b06008986 */ /* 0x0003e4000c101124 */
[-C--:B------:R-:W-:Y:S02]  /*8e50*/  @!P5 IMAD R29, R29, R145.reuse, RZ ;  /* 0x000000911d1dd224 */ /* 0x080fe400078e02ff */
[-C--:B------:R-:W-:Y:S02]  /*8e60*/  @!P2 IMAD R31, R31, R145.reuse, RZ ;  /* 0x000000911f1fa224 */ /* 0x080fe400078e02ff */
[-C--:B0-----:R-:W-:Y:S01]  /*8e70*/  @!P4 IMAD R9, R28, R145.reuse, RZ ;  /* 0x000000911c09c224 */ /* 0x081fe200078e02ff */
[----:B------:R1:W-:Y:S01]  /*8e80*/  @!P5 STG.E.U8 desc[UR36][R4.64+0xe9], R29 ;  /* 0x0000e91d0400d986 */ /* 0x0003e2000c101124 */
[----:B------:R-:W-:-:S03]  /*8e90*/  @!P3 IMAD R11, R30, R145, RZ ;  /* 0x000000911e0bb224 */ /* 0x000fc600078e02ff */
[----:B------:R1:W-:Y:S04]  /*8ea0*/  @!P4 STG.E.U8 desc[UR36][R4.64+0xe8], R9 ;  /* 0x0000e8090400c986 */ /* 0x0003e8000c101124 */
[----:B------:R1:W-:Y:S04]  /*8eb0*/  @!P3 STG.E.U8 desc[UR36][R6.64+0xe8], R11 ;  /* 0x0000e80b0600b986 */ /* 0x0003e8000c101124 */
[----:B------:R1:W-:Y:S02]  /*8ec0*/  @!P2 STG.E.U8 desc[UR36][R6.64+0xe9], R31 ;  /* 0x0000e91f0600a986 */ /* 0x0003e4000c101124 */
.L_x_275:
[----:B------:R-:W-:Y:S05]  /*8ed0*/  BSYNC B0 ;  /* 0x0000000000007941 */ /* 0x000fea0003800000 */
.L_x_33:
[----:B012---:R-:W2:Y:S01]  /*8ee0*/  LDL.64 R4, [R1] ;  /* 0x0000000001047983 */ /* 0x007ea20000100a00 */
[----:B------:R-:W-:Y:S01]  /*8ef0*/  ULDC.64 UR4, c[0x0][0x650] ;  /* 0x0001940000047ab9 */ /* 0x000fe20000000a00 */
[----:B------:R-:W-:Y:S02]  /*8f00*/  IMAD.U32 R0, RZ, RZ, UR47 ;  /* 0x0000002fff007e24 */ /* 0x000fe4000f8e00ff */
[----:B------:R-:W-:Y:S02]  /*8f10*/  IMAD.MOV.U32 R22, RZ, RZ, -0x1 ;  /* 0xffffffffff167424 */ /* 0x000fe400078e00ff */
[----:B------:R0:W-:Y:S01]  /*8f20*/  SYNCS.ARRIVE.TRANS64.A1T0 RZ, [R0+UR43], RZ ;  /* 0x000000ff00ff79a7 */ /* 0x0001e2000810002b */
[----:B------:R-:W-:Y:S02]  /*8f30*/  IMAD.MOV.U32 R19, RZ, RZ, -0x1 ;  /* 0xffffffffff137424 */ /* 0x000fe400078e00ff */
[----:B------:R-:W-:Y:S01]  /*8f40*/  IMAD.MOV.U32 R18, RZ, RZ, -0x1 ;  /* 0xffffffffff127424 */ /* 0x000fe200078e00ff */
[----:B0-----:R-:W-:-:S02]  /*8f50*/  PRMT R0, RZ, 0x7610, R0 ;  /* 0x00007610ff007816 */ /* 0x001fc40000000000 */
[----:B--2---:R-:W-:-:S05]  /*8f60*/  LEA R16, P0, R4, R16, 0x1 ;  /* 0x0000001004107211 */ /* 0x004fca00078008ff */
[----:B------:R-:W-:Y:S01]  /*8f70*/  IMAD.X R17, R152, 0x1, R17, P0 ;  /* 0x0000000198117824 */ /* 0x000fe200000e0611 */
[----:B------:R-:W-:-:S04]  /*8f80*/  ISETP.GE.U32.AND P0, PT, R16, UR4, PT ;  /* 0x0000000410007c0c */ /* 0x000fc8000bf06070 */
[----:B------:R-:W-:-:S13]  /*8f90*/  ISETP.GE.U32.AND.EX P0, PT, R17, UR5, PT, P0 ;  /* 0x0000000511007c0c */ /* 0x000fda000bf06100 */
[----:B------:R-:W-:Y:S05]  /*8fa0*/  @P0 BRA `(.L_x_276) ;  /* 0x0000000400500947 */ /* 0x000fea0003800000 */
[----:B------:R-:W0:Y:S01]  /*8fb0*/  LDC.64 R10, c[0x0][0x628] ;  /* 0x00018a00ff0a7b82 */ /* 0x000e220000000a00 */
[----:B------:R-:W1:Y:S01]  /*8fc0*/  S2R R19, SR_CTAID.X ;  /* 0x0000000000137919 */ /* 0x000e620000002500 */
[----:B------:R-:W-:Y:S02]  /*8fd0*/  IMAD.MOV.U32 R8, RZ, RZ, R16 ;  /* 0x000000ffff087224 */ /* 0x000fe400078e0010 */
[----:B------:R-:W-:Y:S01]  /*8fe0*/  IMAD.MOV.U32 R9, RZ, RZ, R17 ;  /* 0x000000ffff097224 */ /* 0x000fe200078e0011 */
[----:B------:R-:W2:Y:S03]  /*8ff0*/  S2R R20, SR_CTAID.Y ;  /* 0x0000000000147919 */ /* 0x000ea60000002600 */
[----:B------:R-:W1:Y:S08]  /*9000*/  LDC R0, c[0x0][0x630] ;  /* 0x00018c00ff007b82 */ /* 0x000e700000000800 */
[----:B------:R-:W1:Y:S01]  /*9010*/  LDC.64 R14, c[0x0][0x620] ;  /* 0x00018800ff0e7b82 */ /* 0x000e620000000a00 */
[----:B0-----:R-:W-:-:S04]  /*9020*/  ISETP.NE.U32.AND P0, PT, R10, RZ, PT ;  /* 0x000000ff0a00720c */ /* 0x001fc80003f05070 */
[----:B------:R-:W-:-:S13]  /*9030*/  ISETP.NE.AND.EX P0, PT, R11, RZ, PT, P0 ;  /* 0x000000ff0b00720c */ /* 0x000fda0003f05300 */
[----:B-12---:R-:W-:Y:S05]  /*9040*/  @!P0 BRA `(.L_x_277) ;  /* 0x0000000000288947 */ /* 0x006fea0003800000 */
[----:B------:R-:W0:Y:S02]  /*9050*/  LDC R3, c[0x0][0x634] ;  /* 0x00018d00ff037b82 */ /* 0x000e240000000800 */
[----:B0-----:R-:W-:-:S05]  /*9060*/  IADD3 R3, P0, R16, R3, RZ ;  /* 0x0000000310037210 */ /* 0x001fca0007f1e0ff */
[----:B------:R-:W-:-:S04]  /*9070*/  IMAD.X R13, RZ, RZ, R17, P0 ;  /* 0x000000ffff0d7224 */ /* 0x000fc800000e0611 */
[----:B------:R-:W-:-:S04]  /*9080*/  IMAD.WIDE.U32 R4, R13, R10, RZ ;  /* 0x0000000a0d047225 */ /* 0x000fc800078e00ff */
[----:B---34-:R-:W-:-:S04]  /*9090*/  IMAD.WIDE.U32 R6, P0, R3, R11, R4 ;  /* 0x0000000b03067225 */ /* 0x018fc80007800004 */
[----:B------:R-:W-:-:S04]  /*90a0*/  IMAD.WIDE.U32 R4, R3, R10, RZ ;  /* 0x0000000a03047225 */ /* 0x000fc800078e00ff */
[----:B------:R-:W-:Y:S01]  /*90b0*/  IMAD.X R9, RZ, RZ, RZ, P0 ;  /* 0x000000ffff097224 */ /* 0x000fe200000e06ff */
[----:B------:R-:W-:Y:S01]  /*90c0*/  IADD3 RZ, P0, R5, R6, RZ ;  /* 0x0000000605ff7210 */ /* 0x000fe20007f1e0ff */
[----:B------:R-:W-:-:S04]  /*90d0*/  IMAD.MOV.U32 R8, RZ, RZ, R7 ;  /* 0x000000ffff087224 */ /* 0x000fc800078e0007 */
[----:B------:R-:W-:-:S08]  /*90e0*/  IMAD.WIDE.U32.X R8, R13, R11, R8, P0 ;  /* 0x0000000b0d087225 */ /* 0x000fd000000e0408 */
.L_x_277:
[-CC-:B------:R-:W-:Y:S01]  /*90f0*/  SHF.R.U64 R18, R8, R0.reuse, R9.reuse ;  /* 0x0000000008127219 */ /* 0x180fe20000001209 */
[----:B------:R-:W0:Y:S01]  /*9100*/  LDC.64 R24, c[0x0][0x640] ;  /* 0x00019000ff187b82 */ /* 0x000e220000000a00 */
[----:B------:R-:W-:Y:S01]  /*9110*/  SHF.R.U32.HI R0, RZ, R0, R9 ;  /* 0x00000000ff007219 */ /* 0x000fe20000011609 */
[----:B------:R-:W-:Y:S01]  /*9120*/  ULDC UR4, c[0x0][0x150] ;  /* 0x0000540000047ab9 */ /* 0x000fe20000000800 */
[----:B------:R-:W-:Y:S02]  /*9130*/  IADD3 R3, P0, RZ, -R18, RZ ;  /* 0x80000012ff037210 */ /* 0x000fe40007f1e0ff */
[----:B---34-:R-:W-:-:S03]  /*9140*/  I2FP.F32.U32 R7, R19 ;  /* 0x0000001300077245 */ /* 0x018fc60000201000 */
[----:B------:R-:W1:Y:S01]  /*9150*/  LDC R6, c[0x0][0x618] ;  /* 0x00018600ff067b82 */ /* 0x000e620000000800 */
[----:B------:R-:W-:Y:S02]  /*9160*/  IMAD.X R5, RZ, RZ, ~R0, P0 ;  /* 0x000000ffff057224 */ /* 0x000fe400000e0e00 */
[----:B------:R-:W-:Y:S01]  /*9170*/  FMUL R7, R7, UR4 ;  /* 0x0000000407077c20 */ /* 0x000fe20008400000 */
[----:B------:R-:W-:Y:S01]  /*9180*/  ULDC UR4, c[0x0][0x154] ;  /* 0x0000550000047ab9 */ /* 0x000fe20000000800 */
[-C--:B------:R-:W-:Y:S02]  /*9190*/  IMAD R0, R5, R14.reuse, RZ ;  /* 0x0000000e05007224 */ /* 0x080fe400078e02ff */
[C---:B------:R-:W-:Y:S01]  /*91a0*/  IMAD.WIDE.U32 R4, R3.reuse, R14, R16 ;  /* 0x0000000e03047225 */ /* 0x040fe200078e0010 */
[----:B------:R-:W2:Y:S01]  /*91b0*/  LDC R8, c[0x0][0x608] ;  /* 0x00018200ff087b82 */ /* 0x000ea20000000800 */
[----:B------:R-:W3:Y:S02]  /*91c0*/  F2I.U32.TRUNC.NTZ R7, R7 ;  /* 0x0000000700077305 */ /* 0x000ee4000020f000 */
[----:B------:R-:W-:-:S04]  /*91d0*/  IMAD R3, R3, R15, R0 ;  /* 0x0000000f03037224 */ /* 0x000fc800078e0200 */
[----:B------:R-:W-:Y:S01]  /*91e0*/  IMAD.IADD R3, R5, 0x1, R3 ;  /* 0x0000000105037824 */ /* 0x000fe200078e0203 */
[----:B------:R-:W4:Y:S01]  /*91f0*/  LDC R22, c[0x0][0x658] ;  /* 0x00019600ff167b82 */ /* 0x000f220000000800 */
[----:B------:R-:W-:Y:S02]  /*9200*/  I2FP.F32.U32 R5, R20 ;  /* 0x0000001400057245 */ /* 0x000fe40000201000 */
[----:B0-----:R-:W-:-:S04]  /*9210*/  ISETP.NE.U32.AND P0, PT, R24, RZ, PT ;  /* 0x000000ff1800720c */ /* 0x001fc80003f05070 */
[----:B------:R-:W-:Y:S01]  /*9220*/  ISETP.NE.AND.EX P0, PT, R25, RZ, PT, P0 ;  /* 0x000000ff1900720c */ /* 0x000fe20003f05300 */
[----:B------:R-:W0:Y:S01]  /*9230*/  LDC R0, c[0x0][0x144] ;  /* 0x00005100ff007b82 */ /* 0x000e220000000800 */
[-C--:B-1----:R-:W-:Y:S01]  /*9240*/  SHF.R.U64 R10, R4, R6.reuse, R3 ;  /* 0x00000006040a7219 */ /* 0x082fe20000001203 */
[----:B---3--:R-:W-:Y:S01]  /*9250*/  IMAD.MOV R7, RZ, RZ, -R7 ;  /* 0x000000ffff077224 */ /* 0x008fe200078e0a07 */
[----:B------:R-:W-:Y:S01]  /*9260*/  SHF.R.U32.HI R3, RZ, R6, R3 ;  /* 0x00000006ff037219 */ /* 0x000fe20000011603 */
[----:B------:R-:W-:-:S04]  /*9270*/  FMUL R6, R5, UR4 ;  /* 0x0000000405067c20 */ /* 0x000fc80008400000 */
[----:B------:R-:W1:Y:S01]  /*9280*/  LDC R15, c[0x0][0x148] ;  /* 0x00005200ff0f7b82 */ /* 0x000e620000000800 */
[----:B------:R3:W0:Y:S01]  /*9290*/  F2I.U32.TRUNC.NTZ R14, R6 ;  /* 0x00000006000e7305 */ /* 0x000622000020f000 */
[-CC-:B--2---:R-:W-:Y:S02]  /*92a0*/  SHF.R.U64 R12, R10, R8.reuse, R3.reuse ;  /* 0x000000080a0c7219 */ /* 0x184fe40000001203 */
[----:B------:R-:W-:-:S04]  /*92b0*/  SHF.R.U32.HI R3, RZ, R8, R3 ;  /* 0x00000008ff037219 */ /* 0x000fc80000011603 */
[----:B------:R-:W2:Y:S01]  /*92c0*/  LDC R21, c[0x0][0x600] ;  /* 0x00018000ff157b82 */ /* 0x000ea20000000800 */
[-CC-:B----4-:R-:W-:Y:S02]  /*92d0*/  SHF.R.U64 R13, R12, R22.reuse, R3.reuse ;  /* 0x000000160c0d7219 */ /* 0x190fe40000001203 */
[----:B------:R-:W-:-:S03]  /*92e0*/  SHF.R.U32.HI R5, RZ, R22, R3 ;  /* 0x00000016ff057219 */ /* 0x000fc60000011603 */
[----:B------:R-:W-:Y:S02]  /*92f0*/  IMAD.MOV.U32 R4, RZ, RZ, R13 ;  /* 0x000000ffff047224 */ /* 0x000fe400078e000d */
[----:B------:R-:W4:Y:S01]  /*9300*/  LDC R26, c[0x0][0x648] ;  /* 0x00019200ff1a7b82 */ /* 0x000f220000000800 */
[----:B0-----:R-:W-:-:S07]  /*9310*/  IMAD R22, R0, R7, R19 ;  /* 0x0000000700167224 */ /* 0x001fce00078e0213 */
[----:B------:R-:W0:Y:S08]  /*9320*/  LDC R27, c[0x0][0x638] ;  /* 0x00018e00ff1b7b82 */ /* 0x000e300000000800 */
[----:B------:R-:W0:Y:S01]  /*9330*/  LDC R28, c[0x0][0x610] ;  /* 0x00018400ff1c7b82 */ /* 0x000e220000000800 */
[----:B-1-3--:R-:W-:Y:S05]  /*9340*/  @!P0 BRA `(.L_x_278) ;  /* 0x0000000000288947 */ /* 0x00afea0003800000 */
[----:B------:R-:W1:Y:S02]  /*9350*/  LDC R0, c[0x0][0x64c] ;  /* 0x00019300ff007b82 */ /* 0x000e640000000800 */
[----:B-1----:R-:W-:-:S05]  /*9360*/  IADD3 R3, P0, R13, R0, RZ ;  /* 0x000000000d037210 */ /* 0x002fca0007f1e0ff */
        /* <DEDUP_REMOVED lines=8> */
.L_x_278:
[----:B------:R-:W-:Y:S01]  /*93f0*/  ISETP.NE.AND P0, PT, R2, 0x1, PT ;  /* 0x000000010200780c */ /* 0x000fe20003f05270 */
[----:B------:R-:W-:Y:S01]  /*9400*/  IMAD.MOV R14, RZ, RZ, -R14 ;  /* 0x000000ffff0e7224 */ /* 0x000fe200078e0a0e */
[----:B----4-:R-:W-:Y:S01]  /*9410*/  SHF.R.U64 R0, R4, R26, R5 ;  /* 0x0000001a04007219 */ /* 0x010fe20000001205 */
[----:B--2---:R-:W-:Y:S01]  /*9420*/  VIADD R5, R21, 0xffffffff ;  /* 0xffffffff15057836 */ /* 0x004fe20000000000 */
[----:B------:R-:W-:-:S03]  /*9430*/  LOP3.LUT R3, R12, R153, RZ, 0xc0, !PT ;  /* 0x000000990c037212 */ /* 0x000fc600078ec0ff */
[----:B------:R-:W-:Y:S01]  /*9440*/  IMAD.MOV R4, RZ, RZ, -R0 ;  /* 0x000000ffff047224 */ /* 0x000fe200078e0a00 */
[----:B------:R-:W-:Y:S01]  /*9450*/  LOP3.LUT R5, R10, R5, RZ, 0xc0, !PT ;  /* 0x000000050a057212 */ /* 0x000fe200078ec0ff */
[----:B------:R-:W-:Y:S02]  /*9460*/  IMAD R3, R150, R0, R3 ;  /* 0x0000000096037224 */ /* 0x000fe400078e0203 */
[----:B0-----:R-:W-:Y:S02]  /*9470*/  IMAD R0, R4, R27, R13 ;  /* 0x0000001b04007224 */ /* 0x001fe400078e020d */
[----:B------:R-:W-:Y:S02]  /*9480*/  @P0 IMAD R22, R15, R14, R20 ;  /* 0x0000000e0f160224 */ /* 0x000fe400078e0214 */
[----:B------:R-:W-:Y:S02]  /*9490*/  IMAD.MOV.U32 R4, RZ, RZ, 0x1 ;  /* 0x00000001ff047424 */ /* 0x000fe400078e00ff */
[----:B------:R-:W-:-:S02]  /*94a0*/  IMAD R22, R3, R28, R22 ;  /* 0x0000001c03167224 */ /* 0x000fc400078e0216 */
[----:B------:R-:W-:Y:S01]  /*94b0*/  IMAD R3, R0, R21, R5 ;  /* 0x0000001500037224 */ /* 0x000fe200078e0205 */
[----:B------:R-:W-:-:S04]  /*94c0*/  PRMT R0, R4, 0x7610, R0 ;  /* 0x0000761004007816 */ /* 0x000fc80000000000 */
[----:B------:R-:W-:Y:S02]  /*94d0*/  SEL R19, R3, R22, !P0 ;  /* 0x0000001603137207 */ /* 0x000fe40004000000 */
[----:B------:R-:W-:-:S07]  /*94e0*/  SEL R22, R22, R3, !P0 ;  /* 0x0000000316167207 */ /* 0x000fce0004000000 */
.L_x_276:
[----:B------:R-:W-:Y:S02]  /*94f0*/  LOP3.LUT P0, RZ, R0, 0xff, RZ, 0xc0, !PT ;  /* 0x000000ff00ff7812 */ /* 0x000fe4000780c0ff */
[----:B------:R-:W-:-:S11]  /*9500*/  LOP3.LUT R156, R156, 0x1, RZ, 0x3c, !PT ;  /* 0x000000019c9c7812 */ /* 0x000fd600078e3cff */
[----:B------:R-:W-:Y:S05]  /*9510*/  @P0 BRA `(.L_x_279) ;  /* 0xffffff80008c0947 */ /* 0x000fea000383ffff */
[----:B------:R-:W-:Y:S05]  /*9520*/  EXIT ;  /* 0x000000000000794d */ /* 0x000fea0003800000 */
.L_x_14:
[----:B------:R-:W-:-:S08]  /*9530*/  ISETP.NE.AND P0, PT, R14, RZ, PT ;  /* 0x000000ff0e00720c */ /* 0x000fd00003f05270 */
[----:B0-----:R-:W0:-:S00]  /*9540*/  USETMAXREG.DEALLOC.CTAPOOL 0x28 ;  /* 0x00000028000079c8 */ /* 0x001e0000080e0500 */
[----:B------:R-:W-:Y:S05]  /*9550*/  @P0 EXIT ;  /* 0x000000000000094d */ /* 0x000fea0003800000 */
[----:B0-----:R-:W-:Y:S01]  /*9560*/  LOP3.LUT P0, RZ, R3, 0xff, RZ, 0xc0, !PT ;  /* 0x000000ff03ff7812 */ /* 0x001fe2000780c0ff */
[----:B------:R-:W-:Y:S02]  /*9570*/  IMAD.MOV.U32 R3, RZ, RZ, 0x1 ;  /* 0x00000001ff037424 */ /* 0x000fe400078e00ff */
[----:B------:R-:W-:-:S10]  /*9580*/  IMAD.MOV.U32 R8, RZ, RZ, RZ ;  /* 0x000000ffff087224 */ /* 0x000fd400078e00ff */
[----:B------:R-:W-:Y:S05]  /*9590*/  @!P0 BRA `(.L_x_280) ;  /* 0x0000000c000c8947 */ /* 0x000fea0003800000 */
[----:B------:R-:W-:Y:S01]  /*95a0*/  LOP3.LUT P0, RZ, R5, 0x1f, RZ, 0xc0, !PT ;  /* 0x0000001f05ff7812 */ /* 0x000fe2000780c0ff */
[----:B------:R-:W-:Y:S01]  /*95b0*/  ULDC UR5, c[0x0][0x658] ;  /* 0x0001960000057ab9 */ /* 0x000fe20000000800 */
[----:B------:R-:W-:Y:S01]  /*95c0*/  UMOV UR6, 0xffffffff ;  /* 0xffffffff00067882 */ /* 0x000fe20000000000 */
[----:B------:R-:W-:Y:S01]  /*95d0*/  BSSY B0, `(.L_x_280) ;  /* 0x00000bf000007945 */ /* 0x000fe20003800000 */
[----:B------:R-:W-:Y:S01]  /*95e0*/  USHF.L.U32 UR6, UR6, UR5, URZ ;  /* 0x0000000506067299 */ /* 0x000fe2000800063f */
[C---:B------:R-:W-:Y:S01]  /*95f0*/  ISETP.NE.AND P2, PT, R4.reuse, RZ, PT ;  /* 0x000000ff0400720c */ /* 0x040fe20003f45270 */
[----:B------:R-:W-:Y:S01]  /*9600*/  IMAD.MOV.U32 R10, RZ, RZ, 0x1 ;  /* 0x00000001ff0a7424 */ /* 0x000fe200078e00ff */
[----:B------:R-:W-:Y:S01]  /*9610*/  ISETP.NE.OR P0, PT, R4, RZ, !P0 ;  /* 0x000000ff0400720c */ /* 0x000fe20004705670 */
[----:B------:R-:W-:Y:S01]  /*9620*/  IMAD.MOV.U32 R3, RZ, RZ, 0x1 ;  /* 0x00000001ff037424 */ /* 0x000fe200078e00ff */
[----:B------:R-:W-:Y:S01]  /*9630*/  LOP3.LUT R9, R23, 0x2, RZ, 0xfc, !PT ;  /* 0x0000000217097812 */ /* 0x000fe200078efcff */
[----:B------:R-:W-:Y:S01]  /*9640*/  IMAD.MOV.U32 R8, RZ, RZ, RZ ;  /* 0x000000ffff087224 */ /* 0x000fe200078e00ff */
[----:B------:R-:W-:Y:S01]  /*9650*/  ULDC UR4, c[0x0][0x600] ;  /* 0x0001800000047ab9 */ /* 0x000fe20000000800 */
[----:B------:R-:W-:Y:S01]  /*9660*/  UMOV UR7, 0x1 ;  /* 0x0000000100077882 */ /* 0x000fe20000000000 */
[----:B------:R-:W-:-:S02]  /*9670*/  UIADD3 UR19, UR40, 0x1, URZ ;  /* 0x0000000128137890 */ /* 0x000fc4000fffe03f */
[----:B------:R-:W-:Y:S02]  /*9680*/  UIADD3 UR15, UR4, -0x1, URZ ;  /* 0xffffffff040f7890 */ /* 0x000fe4000fffe03f */
[----:B------:R-:W-:Y:S02]  /*9690*/  USHF.L.U32 UR17, UR7, UR5, URZ ;  /* 0x0000000507117299 */ /* 0x000fe4000800063f */
[----:B------:R-:W-:Y:S01]  /*96a0*/  ULOP3.LUT UR16, URZ, UR6, URZ, 0x33, !UPT ;  /* 0x000000063f107292 */ /* 0x000fe2000f8e333f */
[----:B------:R-:W-:-:S11]  /*96b0*/  ULDC.64 UR20, c[0x0][0x198] ;  /* 0x0000660000147ab9 */ /* 0x000fd60000000a00 */
.L_x_292:
[----:B------:R-:W-:-:S03]  /*96c0*/  UMOV UR4, 0xffffffff ;  /* 0xffffffff00047882 */ /* 0x000fc60000000000 */
[----:B------:R-:W-:Y:S05]  /*96d0*/  BRA.DIV UR4, `(.L_x_281) ;  /* 0x0000001a04847947 */ /* 0x000fea000b800000 */
[----:B------:R-:W-:-:S13]  /*96e0*/  ELECT P6, URZ, PT ;  /* 0x00000000003f782f */ /* 0x000fda00038c0000 */
.L_x_324:
[----:B------:R-:W0:Y:S01]  /*96f0*/  LDC R4, c[0x0][0x28c] ;  /* 0x0000a300ff047b82 */ /* 0x000e220000000800 */
[----:B------:R-:W-:Y:S01]  /*9700*/  BSSY B1, `(.L_x_282) ;  /* 0x0000037000017945 */ /* 0x000fe20003800000 */
[----:B0-----:R-:W-:-:S13]  /*9710*/  ISETP.LT.OR P6, PT, R4, 0x1, !P6 ;  /* 0x000000010400780c */ /* 0x001fda00077c1670 */
[----:B------:R-:W-:Y:S05]  /*9720*/  @P6 BRA `(.L_x_283) ;  /* 0x0000000000d06947 */ /* 0x000fea0003800000 */
[----:B------:R-:W-:Y:S02]  /*9730*/  IMAD R19, R19, 0xf0, RZ ;  /* 0x000000f013137824 */ /* 0x000fe400078e02ff */
[----:B------:R-:W-:Y:S02]  /*9740*/  IMAD.SHL.U32 R22, R22, 0x40, RZ ;  /* 0x0000004016167824 */ /* 0x000fe400078e00ff */
[----:B------:R-:W-:Y:S02]  /*9750*/  IMAD.MOV.U32 R13, RZ, RZ, RZ ;  /* 0x000000ffff0d7224 */ /* 0x000fe400078e00ff */
[----:B------:R-:W-:Y:S02]  /*9760*/  IMAD.U32 R14, RZ, RZ, UR19 ;  /* 0x00000013ff0e7e24 */ /* 0x000fe4000f8e00ff */
[----:B------:R-:W-:Y:S02]  /*9770*/  IMAD.MOV.U32 R4, RZ, RZ, R3 ;  /* 0x000000ffff047224 */ /* 0x000fe400078e0003 */
[----:B------:R-:W-:-:S07]  /*9780*/  IMAD.MOV.U32 R5, RZ, RZ, R8 ;  /* 0x000000ffff057224 */ /* 0x000fce00078e0008 */
.L_x_287:
[----:B------:R-:W0:Y:S01]  /*9790*/  S2R R7, SR_CgaCtaId ;  /* 0x0000000000077919 */ /* 0x000e220000008800 */
[----:B------:R-:W-:-:S04]  /*97a0*/  MOV R6, 0x400 ;  /* 0x0000040000067802 */ /* 0x000fc80000000f00 */
[----:B0-----:R-:W-:Y:S02]  /*97b0*/  LEA R12, R7, R6, 0x18 ;  /* 0x00000006070c7211 */ /* 0x001fe400078ec0ff */
[----:B------:R-:W-:Y:S01]  /*97c0*/  SHF.L.U32 R6, R4, 0x1f, RZ ;  /* 0x0000001f04067819 */ /* 0x000fe200000006ff */
[----:B------:R-:W0:Y:S02]  /*97d0*/  @!P2 LDC R7, c[0x0][0x500] ;  /* 0x00014000ff07ab82 */ /* 0x000e240000000800 */
[----:B------:R-:W-:-:S04]  /*97e0*/  IMAD R11, R5, 0x8, R12 ;  /* 0x00000008050b7824 */ /* 0x000fc800078e020c */
[----:B------:R-:W1:Y:S02]  /*97f0*/  SYNCS.PHASECHK.TRANS64.TRYWAIT P1, [R11+URZ+0xb8], R6 ;  /* 0x0000b8060b0075a7 */ /* 0x000e64000802017f */
[----:B-1----:R-:W-:Y:S05]  /*9800*/  @!P1 BRA `(.L_x_284) ;  /* 0x0000001800589947 */ /* 0x002fea0003800000 */
.L_x_325:
[----:B-1----:R-:W-:Y:S01]  /*9810*/  PRMT R6, R9, 0x9910, RZ ;  /* 0x0000991009067816 */ /* 0x002fe200000000ff */
[----:B0-----:R0:W-:Y:S03]  /*9820*/  @!P2 SYNCS.ARRIVE.TRANS64 RZ, [R11+URZ], R7 ;  /* 0x000000070bffa9a7 */ /* 0x0011e6000800003f */
[----:B------:R-:W-:-:S13]  /*9830*/  ISETP.NE.AND P1, PT, R6, 0x2, PT ;  /* 0x000000020600780c */ /* 0x000fda0003f25270 */
[----:B0-----:R-:W-:Y:S05]  /*9840*/  @P1 BRA `(.L_x_285) ;  /* 0x0000000000041947 */ /* 0x001fea0003800000 */
[----:B------:R-:W-:Y:S01]  /*9850*/  BPT.TRAP 0x1 ;  /* 0x000000040000795c */ /* 0x000fe20000300000 */
.L_x_285:
[----:B------:R-:W-:Y:S05]  /*9860*/  @P0 BRA `(.L_x_286) ;  /* 0x0000000000040947 */ /* 0x000fea0003800000 */
[----:B------:R-:W-:Y:S01]  /*9870*/  BPT.TRAP 0x1 ;  /* 0x000000040000795c */ /* 0x000fe20000300000 */
.L_x_286:
[--C-:B------:R-:W-:Y:S01]  /*9880*/  IMAD R6, R5, 0x800, R12.reuse ;  /* 0x0000080005067824 */ /* 0x100fe200078e020c */
[----:B------:R-:W-:Y:S01]  /*9890*/  R2UR UR9, R11 ;  /* 0x000000000b0972ca */ /* 0x000fe200000e0000 */
[C---:B------:R-:W-:Y:S01]  /*98a0*/  IMAD R12, R5.reuse, 0x1e00, R12 ;  /* 0x00001e00050c7824 */ /* 0x040fe200078e020c */
[----:B------:R-:W-:Y:S01]  /*98b0*/  UIADD3 UR4, UP0, UR20, 0xf0, URZ ;  /* 0x000000f014047890 */ /* 0x000fe2000ff1e03f */
[----:B------:R-:W-:Y:S01]  /*98c0*/  VIADD R14, R14, 0xffffffff ;  /* 0xffffffff0e0e7836 */ /* 0x000fe20000000000 */
[----:B------:R-:W-:Y:S01]  /*98d0*/  R2UR UR5, R6 ;  /* 0x00000000060572ca */ /* 0x000fe200000e0000 */
[----:B------:R-:W-:Y:S01]  /*98e0*/  UIADD3 UR22, UP1, UR20, 0x1f0, URZ ;  /* 0x000001f014167890 */ /* 0x000fe2000ff3e03f */
[----:B------:R-:W-:Y:S01]  /*98f0*/  R2UR UR8, R12 ;  /* 0x000000000c0872ca */ /* 0x000fe200000e0000 */
[----:B------:R-:W-:Y:S01]  /*9900*/  VIADD R5, R5, 0x1 ;  /* 0x0000000105057836 */ /* 0x000fe20000000000 */
[----:B------:R-:W-:Y:S01]  /*9910*/  R2UR UR11, R22 ;  /* 0x00000000160b72ca */ /* 0x000fe200000e0000 */
[----:B------:R-:W-:Y:S01]  /*9920*/  UIADD3.X UR23, URZ, UR21, URZ, UP1, !UPT ;  /* 0x000000153f177290 */ /* 0x000fe20008ffe43f */
[----:B------:R-:W-:Y:S01]  /*9930*/  R2UR UR10, R13 ;  /* 0x000000000d0a72ca */ /* 0x000fe200000e0000 */
[----:B------:R-:W-:Y:S01]  /*9940*/  UMOV UR6, 0x0 ;  /* 0x0000000000067882 */ /* 0x000fe20000000000 */
[----:B------:R-:W-:Y:S01]  /*9950*/  R2UR UR12, R18 ;  /* 0x00000000120c72ca */ /* 0x000fe200000e0000 */
[----:B------:R-:W-:Y:S01]  /*9960*/  UMOV UR7, 0x10000000 ;  /* 0x1000000000077882 */ /* 0x000fe20000000000 */
[----:B------:R-:W-:Y:S01]  /*9970*/  R2UR UR18, R19 ;  /* 0x00000000131272ca */ /* 0x000fe200000e0000 */
[----:B------:R-:W-:Y:S01]  /*9980*/  VIADD R13, R13, 0x20 ;  /* 0x000000200d0d7836 */ /* 0x000fe20000000000 */
[----:B------:R-:W-:Y:S01]  /*9990*/  ISETP.GT.AND P3, PT, R14, 0x1, PT ;  /* 0x000000010e00780c */ /* 0x000fe20003f64270 */
[----:B------:R-:W-:Y:S01]  /*99a0*/  UIADD3 UR13, UR5, 0x280, URZ ;  /* 0x00000280050d7890 */ /* 0x000fe2000fffe03f */
[----:B------:R-:W-:Y:S01]  /*99b0*/  ISETP.NE.AND P1, PT, R5, 0x17, PT ;  /* 0x000000170500780c */ /* 0x000fe20003f25270 */
[----:B------:R-:W-:-:S02]  /*99c0*/  UIADD3.X UR5, URZ, UR21, URZ, UP0, !UPT ;  /* 0x000000153f057290 */ /* 0x000fc400087fe43f */
[----:B------:R-:W-:Y:S01]  /*99d0*/  UIADD3 UR14, UR8, 0xba80, URZ ;  /* 0x0000ba80080e7890 */ /* 0x000fe2000fffe03f */
[----:B------:R-:W-:Y:S02]  /*99e0*/  SEL R7, RZ, 0x1, P1 ;  /* 0x00000001ff077807 */ /* 0x000fe40000800000 */
[----:B------:R-:W-:Y:S01]  /*99f0*/  UMOV UR8, UR13 ;  /* 0x0000000d00087c82 */ /* 0x000fe20008000000 */
[----:B------:R-:W-:Y:S02]  /*9a00*/  SEL R5, R5, RZ, P1 ;  /* 0x000000ff05057207 */ /* 0x000fe40000800000 */
[----:B------:R-:W-:Y:S01]  /*9a10*/  LOP3.LUT R4, R4, R7, RZ, 0x3c, !PT ;  /* 0x0000000704047212 */ /* 0x000fe200078e3cff */
[----:B------:R0:W-:Y:S02]  /*9a20*/  UTMALDG.3D [UR8], [UR4], desc[UR6] ;  /* 0x00000608040075b4 */ /* 0x0001e40008011000 */
[----:B0-----:R-:W-:Y:S01]  /*9a30*/  UMOV UR8, UR14 ;  /* 0x0000000e00087c82 */ /* 0x001fe20008000000 */
[----:B------:R-:W-:-:S02]  /*9a40*/  UMOV UR11, UR18 ;  /* 0x00000012000b7c82 */ /* 0x000fc40008000000 */
[----:B------:R0:W-:Y:S02]  /*9a50*/  UTMALDG.3D [UR8], [UR22], desc[UR6] ;  /* 0x00000608160075b4 */ /* 0x0001e40008011000 */
[----:B0-----:R-:W-:Y:S05]  /*9a60*/  @P3 BRA `(.L_x_287) ;  /* 0xfffffffc00483947 */ /* 0x001fea000383ffff */
.L_x_283:
[----:B------:R-:W-:Y:S05]  /*9a70*/  BSYNC B1 ;  /* 0x0000000000017941 */ /* 0x000fea0003800000 */
.L_x_282:
[----:B------:R-:W2:Y:S01]  /*9a80*/  LDL.64 R20, [R1] ;  /* 0x0000000001147983 */ /* 0x000ea20000100a00 */
[----:B------:R-:W-:Y:S01]  /*9a90*/  LOP3.LUT P4, RZ, R10, 0xff, RZ, 0xc0, !PT ;  /* 0x000000ff0aff7812 */ /* 0x000fe2000788c0ff */
[----:B------:R-:W-:Y:S01]  /*9aa0*/  VIADD R7, R8, UR40 ;  /* 0x0000002808077c36 */ /* 0x000fe20008000000 */
[----:B------:R-:W-:Y:S01]  /*9ab0*/  ULDC.64 UR4, c[0x0][0x650] ;  /* 0x0001940000047ab9 */ /* 0x000fe20000000a00 */
[----:B------:R-:W-:Y:S01]  /*9ac0*/  IMAD.U32 R8, RZ, RZ, UR40 ;  /* 0x00000028ff087e24 */ /* 0x000fe2000f8e00ff */
[----:B------:R-:W-:Y:S01]  /*9ad0*/  UISETP.GE.U32.AND UP0, UPT, UR40, 0x17, UPT ;  /* 0x000000172800788c */ /* 0x000fe2000bf06070 */
[----:B------:R-:W-:Y:S01]  /*9ae0*/  BSSY B1, `(.L_x_288) ;  /* 0x000006b000017945 */ /* 0x000fe20003800000 */
[----:B------:R-:W-:Y:S01]  /*9af0*/  ISETP.GT.U32.AND P1, PT, R7, 0x16, PT ;  /* 0x000000160700780c */ /* 0x000fe20003f24070 */
[----:B------:R-:W-:Y:S01]  /*9b00*/  IMAD.MOV.U32 R22, RZ, RZ, -0x1 ;  /* 0xffffffffff167424 */ /* 0x000fe200078e00ff */
[----:B------:R-:W-:Y:S01]  /*9b10*/  PRMT R10, RZ, 0x7610, R10 ;  /* 0x00007610ff0a7816 */ /* 0x000fe2000000000a */
[----:B------:R-:W-:Y:S01]  /*9b20*/  IMAD.MOV.U32 R19, RZ, RZ, -0x1 ;  /* 0xffffffffff137424 */ /* 0x000fe200078e00ff */
[----:B------:R-:W-:Y:S01]  /*9b30*/  ISETP.LT.U32.AND P1, PT, R8, 0x17, P1 ;  /* 0x000000170800780c */ /* 0x000fe20000f21070 */
[----:B------:R-:W-:Y:S01]  /*9b40*/  IMAD.MOV.U32 R18, RZ, RZ, -0x1 ;  /* 0xffffffffff127424 */ /* 0x000fe200078e00ff */
[----:B------:R-:W-:Y:S01]  /*9b50*/  PLOP3.LUT P3, PT, PT, PT, UP0, 0x80, 0x0 ;  /* 0x000000000000781c */ /* 0x000fe20003f6f008 */
[----:B------:R-:W0:Y:S01]  /*9b60*/  @P4 S2R R5, SR_CgaCtaId ;  /* 0x0000000000054919 */ /* 0x000e220000008800 */
[----:B------:R-:W-:-:S04]  /*9b70*/  @P4 MOV R4, 0x400 ;  /* 0x0000040000044802 */ /* 0x000fc80000000f00 */
[----:B0-----:R-:W-:Y:S01]  /*9b80*/  @P4 LEA R6, R5, R4, 0x18 ;  /* 0x0000000405064211 */ /* 0x001fe200078ec0ff */
[----:B------:R-:W-:Y:S01]  /*9b90*/  IMAD.WIDE.U32 R4, R7, -0x4de9bd37, RZ ;  /* 0xb21642c907047825 */ /* 0x000fe200078e00ff */
[----:B------:R-:W-:Y:S02]  /*9ba0*/  SEL R4, RZ, 0x1, !P1 ;  /* 0x00000001ff047807 */ /* 0x000fe40004800000 */
[----:B------:R0:W-:Y:S02]  /*9bb0*/  @P4 SYNCS.ARRIVE.TRANS64.A1T0 RZ, [R6+URZ+0x1a8], RZ ;  /* 0x0001a8ff06ff49a7 */ /* 0x0001e4000810003f */
[----:B------:R-:W-:Y:S02]  /*9bc0*/  LOP3.LUT R3, R3, R4, RZ, 0x3c, !PT ;  /* 0x0000000403037212 */ /* 0x000fe400078e3cff */
[----:B------:R-:W-:Y:S02]  /*9bd0*/  PRMT R4, RZ, 0x7610, R4 ;  /* 0x00007610ff047816 */ /* 0x000fe40000000004 */
[----:B0-----:R-:W-:-:S04]  /*9be0*/  SHF.R.U32.HI R6, RZ, 0x4, R5 ;  /* 0x00000004ff067819 */ /* 0x001fc80000011605 */
[----:B------:R-:W-:Y:S01]  /*9bf0*/  @P3 LOP3.LUT R3, R3, 0x1, R6, 0x78, !PT ;  /* 0x0000000103033812 */ /* 0x000fe200078e7806 */
[----:B------:R-:W-:Y:S01]  /*9c00*/  IMAD R8, R6, -0x17, R7 ;  /* 0xffffffe906087824 */ /* 0x000fe200078e0207 */
[----:B--2---:R-:W-:-:S04]  /*9c10*/  IADD3 R16, P4, R16, R20, RZ ;  /* 0x0000001410107210 */ /* 0x004fc80007f9e0ff */
[----:B------:R-:W-:Y:S01]  /*9c20*/  ISETP.GE.U32.AND P1, PT, R16, UR4, PT ;  /* 0x0000000410007c0c */ /* 0x000fe2000bf26070 */
[----:B------:R-:W-:-:S05]  /*9c30*/  IMAD.X R17, R17, 0x1, R0, P4 ;  /* 0x0000000111117824 */ /* 0x000fca00020e0600 */
[----:B------:R-:W-:-:S13]  /*9c40*/  ISETP.GE.U32.AND.EX P1, PT, R17, UR5, PT, P1 ;  /* 0x0000000511007c0c */ /* 0x000fda000bf26110 */
[----:B------:R-:W-:Y:S05]  /*9c50*/  @P1 BRA `(.L_x_289) ;  /* 0x00000004004c1947 */ /* 0x000fea0003800000 */
[----:B------:R-:W0:Y:S01]  /*9c60*/  S2R R12, SR_CTAID.X ;  /* 0x00000000000c7919 */ /* 0x000e220000002500 */
[----:B------:R-:W-:Y:S01]  /*9c70*/  ULDC.64 UR4, c[0x0][0x628] ;  /* 0x00018a0000047ab9 */ /* 0x000fe20000000a00 */
[----:B------:R-:W1:Y:S01]  /*9c80*/  LDC R13, c[0x0][0x144] ;  /* 0x00005100ff0d7b82 */ /* 0x000e620000000800 */
[----:B------:R-:W-:Y:S01]  /*9c90*/  ISETP.NE.U32.AND P1, PT, RZ, UR4, PT ;  /* 0x00000004ff007c0c */ /* 0x000fe2000bf25070 */
[----:B------:R-:W2:Y:S01]  /*9ca0*/  S2R R11, SR_CTAID.Y ;  /* 0x00000000000b7919 */ /* 0x000ea20000002600 */
[----:B------:R-:W-:Y:S01]  /*9cb0*/  ULDC UR6, c[0x0][0x150] ;  /* 0x0000540000067ab9 */ /* 0x000fe20000000800 */
[----:B------:R-:W-:Y:S01]  /*9cc0*/  ULDC UR7, c[0x0][0x630] ;  /* 0x00018c0000077ab9 */ /* 0x000fe20000000800 */
[----:B------:R-:W-:Y:S01]  /*9cd0*/  ISETP.NE.AND.EX P1, PT, RZ, UR5, PT, P1 ;  /* 0x00000005ff007c0c */ /* 0x000fe2000bf25310 */
[----:B------:R-:W-:Y:S01]  /*9ce0*/  IMAD.MOV.U32 R4, RZ, RZ, R16 ;  /* 0x000000ffff047224 */ /* 0x000fe200078e0010 */
[----:B0-----:R-:W-:-:S05]  /*9cf0*/  I2FP.F32.U32 R5, R12 ;  /* 0x0000000c00057245 */ /* 0x001fca0000201000 */
[----:B------:R-:W-:Y:S01]  /*9d00*/  FMUL R14, R5, UR6 ;  /* 0x00000006050e7c20 */ /* 0x000fe20008400000 */
[----:B------:R-:W-:-:S05]  /*9d10*/  IMAD.MOV.U32 R5, RZ, RZ, R17 ;  /* 0x000000ffff057224 */ /* 0x000fca00078e0011 */
[----:B--2---:R-:W-:Y:S05]  /*9d20*/  @!P1 BRA `(.L_x_290) ;  /* 0x0000000000289947 */ /* 0x004fea0003800000 */
[----:B------:R-:W-:Y:S02]  /*9d30*/  ULDC UR6, c[0x0][0x634] ;  /* 0x00018d0000067ab9 */ /* 0x000fe40000000800 */
[----:B------:R-:W-:-:S05]  /*9d40*/  IADD3 R5, P1, R16, UR6, RZ ;  /* 0x0000000610057c10 */ /* 0x000fca000ff3e0ff */
[----:B------:R-:W-:-:S04]  /*9d50*/  IMAD.X R15, RZ, RZ, R17, P1 ;  /* 0x000000ffff0f7224 */ /* 0x000fc800008e0611 */
[----:B------:R-:W-:-:S04]  /*9d60*/  IMAD.WIDE.U32 R6, R15, UR4, RZ ;  /* 0x000000040f067c25 */ /* 0x000fc8000f8e00ff */
[----:B------:R-:W-:-:S04]  /*9d70*/  IMAD.WIDE.U32 R6, P1, R5, UR5, R6 ;  /* 0x0000000505067c25 */ /* 0x000fc8000f820006 */
[----:B------:R-:W-:-:S04]  /*9d80*/  IMAD.WIDE.U32 R4, R5, UR4, RZ ;  /* 0x0000000405047c25 */ /* 0x000fc8000f8e00ff */
[----:B------:R-:W-:Y:S01]  /*9d90*/  IMAD.MOV.U32 R4, RZ, RZ, R7 ;  /* 0x000000ffff047224 */ /* 0x000fe200078e0007 */
[----:B------:R-:W-:Y:S01]  /*9da0*/  IADD3 RZ, P3, R5, R6, RZ ;  /* 0x0000000605ff7210 */ /* 0x000fe20007f7e0ff */
[----:B------:R-:W-:-:S04]  /*9db0*/  IMAD.X R5, RZ, RZ, RZ, P1 ;  /* 0x000000ffff057224 */ /* 0x000fc800008e06ff */
[----:B------:R-:W-:-:S08]  /*9dc0*/  IMAD.WIDE.U32.X R4, R15, UR5, R4, P3 ;  /* 0x000000050f047c25 */ /* 0x000fd000098e0404 */
.L_x_290:
[--C-:B------:R-:W-:Y:S01]  /*9dd0*/  SHF.R.U64 R18, R4, UR7, R5.reuse ;  /* 0x0000000704127c19 */ /* 0x100fe20008001205 */
[----:B------:R-:W0:Y:S01]  /*9de0*/  F2I.U32.TRUNC.NTZ R14, R14 ;  /* 0x0000000e000e7305 */ /* 0x000e22000020f000 */
[----:B------:R-:W-:Y:S01]  /*9df0*/  SHF.R.U32.HI R4, RZ, UR7, R5 ;  /* 0x00000007ff047c19 */ /* 0x000fe20008011605 */
[----:B------:R-:W-:Y:S01]  /*9e00*/  ULDC.64 UR4, c[0x0][0x620] ;  /* 0x0001880000047ab9 */ /* 0x000fe20000000a00 */
[----:B------:R-:W-:Y:S01]  /*9e10*/  IADD3 R7, P1, RZ, -R18, RZ ;  /* 0x80000012ff077210 */ /* 0x000fe20007f3e0ff */
[----:B------:R-:W-:Y:S01]  /*9e20*/  ULDC.64 UR6, c[0x0][0x640] ;  /* 0x0001900000067ab9 */ /* 0x000fe20000000a00 */
[----:B------:R-:W2:Y:S03]  /*9e30*/  LDC R20, c[0x0][0x148] ;  /* 0x00005200ff147b82 */ /* 0x000ea60000000800 */
[----:B------:R-:W-:Y:S01]  /*9e40*/  IMAD.X R4, RZ, RZ, ~R4, P1 ;  /* 0x000000ffff047224 */ /* 0x000fe200008e0e04 */
[----:B------:R-:W-:-:S03]  /*9e50*/  ISETP.NE.U32.AND P1, PT, RZ, UR6, PT ;  /* 0x00000006ff007c0c */ /* 0x000fc6000bf25070 */
[----:B------:R-:W-:Y:S01]  /*9e60*/  IMAD R6, R4, UR4, RZ ;  /* 0x0000000404067c24 */ /* 0x000fe2000f8e02ff */
[----:B------:R-:W-:Y:S01]  /*9e70*/  ISETP.NE.AND.EX P1, PT, RZ, UR7, PT, P1 ;  /* 0x00000007ff007c0c */ /* 0x000fe2000bf25310 */
[----:B------:R-:W-:Y:S01]  /*9e80*/  IMAD.WIDE.U32 R4, R7, UR4, R16 ;  /* 0x0000000407047c25 */ /* 0x000fe2000f8e0010 */
[----:B------:R-:W-:-:S03]  /*9e90*/  ULDC UR4, c[0x0][0x618] ;  /* 0x0001860000047ab9 */ /* 0x000fc60000000800 */
[----:B------:R-:W-:Y:S01]  /*9ea0*/  IMAD R7, R7, UR5, R6 ;  /* 0x0000000507077c24 */ /* 0x000fe2000f8e0206 */
[----:B------:R-:W-:Y:S01]  /*9eb0*/  ULDC UR5, c[0x0][0x154] ;  /* 0x0000550000057ab9 */ /* 0x000fe20000000800 */
[----:B0-----:R-:W-:Y:S02]  /*9ec0*/  IMAD.MOV R6, RZ, RZ, -R14 ;  /* 0x000000ffff067224 */ /* 0x001fe400078e0a0e */
[----:B------:R-:W-:Y:S02]  /*9ed0*/  IMAD.IADD R5, R5, 0x1, R7 ;  /* 0x0000000105057824 */ /* 0x000fe400078e0207 */
[----:B-1----:R-:W-:Y:S01]  /*9ee0*/  IMAD R12, R13, R6, R12 ;  /* 0x000000060d0c7224 */ /* 0x002fe200078e020c */
[----:B------:R-:W-:Y:S02]  /*9ef0*/  I2FP.F32.U32 R6, R11 ;  /* 0x0000000b00067245 */ /* 0x000fe40000201000 */
[--C-:B------:R-:W-:Y:S02]  /*9f00*/  SHF.R.U64 R13, R4, UR4, R5.reuse ;  /* 0x00000004040d7c19 */ /* 0x100fe40008001205 */
[----:B------:R-:W-:Y:S01]  /*9f10*/  SHF.R.U32.HI R4, RZ, UR4, R5 ;  /* 0x00000004ff047c19 */ /* 0x000fe20008011605 */
[----:B------:R-:W-:Y:S01]  /*9f20*/  FMUL R6, R6, UR5 ;  /* 0x0000000506067c20 */ /* 0x000fe20008400000 */
[----:B------:R-:W-:-:S02]  /*9f30*/  ULDC UR4, c[0x0][0x608] ;  /* 0x0001820000047ab9 */ /* 0x000fc40000000800 */
[--C-:B------:R-:W-:Y:S01]  /*9f40*/  SHF.R.U64 R15, R13, UR4, R4.reuse ;  /* 0x000000040d0f7c19 */ /* 0x100fe20008001204 */
[----:B------:R0:W1:Y:S01]  /*9f50*/  F2I.U32.TRUNC.NTZ R21, R6 ;  /* 0x0000000600157305 */ /* 0x000062000020f000 */
[----:B------:R-:W-:Y:S01]  /*9f60*/  SHF.R.U32.HI R4, RZ, UR4, R4 ;  /* 0x00000004ff047c19 */ /* 0x000fe20008011604 */
[----:B------:R-:W-:-:S03]  /*9f70*/  ULDC UR4, c[0x0][0x658] ;  /* 0x0001960000047ab9 */ /* 0x000fc60000000800 */
[--C-:B------:R-:W-:Y:S02]  /*9f80*/  SHF.R.U64 R14, R15, UR4, R4.reuse ;  /* 0x000000040f0e7c19 */ /* 0x100fe40008001204 */
[----:B------:R-:W-:-:S03]  /*9f90*/  SHF.R.U32.HI R19, RZ, UR4, R4 ;  /* 0x00000004ff137c19 */ /* 0x000fc60008011604 */
[----:B------:R-:W-:Y:S02]  /*9fa0*/  IMAD.MOV.U32 R4, RZ, RZ, R14 ;  /* 0x000000ffff047224 */ /* 0x000fe400078e000e */
[----:B------:R-:W-:Y:S01]  /*9fb0*/  IMAD.MOV.U32 R5, RZ, RZ, R19 ;  /* 0x000000ffff057224 */ /* 0x000fe200078e0013 */
[----:B0-----:R-:W-:Y:S06]  /*9fc0*/  @!P1 BRA `(.L_x_291) ;  /* 0x0000000000289947 */ /* 0x001fec0003800000 */
        /* <DEDUP_REMOVED lines=10> */
.L_x_291:
[----:B------:R-:W-:Y:S01]  /*a070*/  ISETP.NE.AND P1, PT, R2, 0x1, PT ;  /* 0x000000010200780c */ /* 0x000fe20003f25270 */
[----:B------:R-:W-:Y:S01]  /*a080*/  ULDC UR4, c[0x0][0x648] ;  /* 0x0001920000047ab9 */ /* 0x000fe20000000800 */
[----:B------:R-:W-:Y:S01]  /*a090*/  LOP3.LUT R15, R15, UR16, RZ, 0xc0, !PT ;  /* 0x000000100f0f7c12 */ /* 0x000fe2000f8ec0ff */
[----:B-1----:R-:W-:Y:S01]  /*a0a0*/  IMAD.MOV R21, RZ, RZ, -R21 ;  /* 0x000000ffff157224 */ /* 0x002fe200078e0a15 */
[----:B------:R-:W-:Y:S01]  /*a0b0*/  SHF.R.U64 R4, R4, UR4, R5 ;  /* 0x0000000404047c19 */ /* 0x000fe20008001205 */
[----:B------:R-:W-:Y:S01]  /*a0c0*/  ULDC UR4, c[0x0][0x638] ;  /* 0x00018e0000047ab9 */ /* 0x000fe20000000800 */
[----:B------:R-:W-:Y:S01]  /*a0d0*/  LOP3.LUT R13, R13, UR15, RZ, 0xc0, !PT ;  /* 0x0000000f0d0d7c12 */ /* 0x000fe2000f8ec0ff */
[----:B------:R-:W-:Y:S02]  /*a0e0*/  ULDC UR5, c[0x0][0x610] ;  /* 0x0001840000057ab9 */ /* 0x000fe40000000800 */
[----:B------:R-:W-:Y:S02]  /*a0f0*/  IMAD.MOV R5, RZ, RZ, -R4 ;  /* 0x000000ffff057224 */ /* 0x000fe400078e0a04 */
[----:B------:R-:W-:-:S02]  /*a100*/  IMAD R15, R4, UR17, R15 ;  /* 0x00000011040f7c24 */ /* 0x000fc4000f8e020f */
[----:B--2---:R-:W-:Y:S02]  /*a110*/  @P1 IMAD R12, R20, R21, R11 ;  /* 0x00000015140c1224 */ /* 0x004fe400078e020b */
[----:B------:R-:W-:Y:S01]  /*a120*/  IMAD R14, R5, UR4, R14 ;  /* 0x00000004050e7c24 */ /* 0x000fe2000f8e020e */
[----:B------:R-:W-:Y:S01]  /*a130*/  ULDC UR4, c[0x0][0x600] ;  /* 0x0001800000047ab9 */ /* 0x000fe20000000800 */
[----:B------:R-:W-:Y:S02]  /*a140*/  IMAD R12, R15, UR5, R12 ;  /* 0x000000050f0c7c24 */ /* 0x000fe4000f8e020c */
[----:B------:R-:W-:Y:S02]  /*a150*/  IMAD R5, R14, UR4, R13 ;  /* 0x000000040e057c24 */ /* 0x000fe4000f8e020d */
[----:B------:R-:W-:-:S03]  /*a160*/  IMAD.MOV.U32 R4, RZ, RZ, 0x1 ;  /* 0x00000001ff047424 */ /* 0x000fc600078e00ff */
[----:B------:R-:W-:Y:S02]  /*a170*/  SEL R19, R5, R12, !P1 ;  /* 0x0000000c05137207 */ /* 0x000fe40004800000 */
[----:B------:R-:W-:-:S07]  /*a180*/  SEL R22, R12, R5, !P1 ;  /* 0x000000050c167207 */ /* 0x000fce0004800000 */
.L_x_289:
[----:B------:R-:W-:Y:S05]  /*a190*/  BSYNC B1 ;  /* 0x0000000000017941 */ /* 0x000fea0003800000 */
.L_x_288:
[----:B------:R-:W-:-:S13]  /*a1a0*/  LOP3.LUT P1, RZ, R4, 0xff, RZ, 0xc0, !PT ;  /* 0x000000ff04ff7812 */ /* 0x000fda000782c0ff */
[----:B------:R-:W-:Y:S05]  /*a1b0*/  @P1 BRA `(.L_x_292) ;  /* 0xfffffff400401947 */ /* 0x000fea000383ffff */
[----:B------:R-:W-:Y:S05]  /*a1c0*/  BSYNC B0 ;  /* 0x0000000000007941 */ /* 0x000fea0003800000 */
.L_x_280:
[----:B------:R-:W-:-:S03]  /*a1d0*/  UMOV UR4, 0xffffffff ;  /* 0xffffffff00047882 */ /* 0x000fc60000000000 */
[----:B------:R-:W-:Y:S05]  /*a1e0*/  BRA.DIV UR4, `(.L_x_293) ;  /* 0x0000000e04f47947 */ /* 0x000fea000b800000 */
[----:B------:R-:W-:-:S13]  /*a1f0*/  ELECT P6, URZ, PT ;  /* 0x00000000003f782f */ /* 0x000fda00038c0000 */
.L_x_328:
[----:B------:R-:W-:Y:S04]  /*a200*/  BSSY B0, `(.L_x_294) ;  /* 0x00000d6000007945 */ /* 0x000fe80003800000 */
[----:B------:R-:W-:Y:S05]  /*a210*/  @!P6 BRA `(.L_x_295) ;  /* 0x0000000c0050e947 */ /* 0x000fea0003800000 */
[----:B------:R-:W-:-:S04]  /*a220*/  LOP3.LUT R23, R23, 0x2, RZ, 0xfc, !PT ;  /* 0x0000000217177812 */ /* 0x000fc800078efcff */
[----:B------:R-:W-:-:S13]  /*a230*/  ISETP.NE.AND P0, PT, R23, 0x3, PT ;  /* 0x000000031700780c */ /* 0x000fda0003f05270 */
[----:B------:R-:W-:Y:S05]  /*a240*/  @!P0 BRA `(.L_x_296) ;  /* 0x0000000000048947 */ /* 0x000fea0003800000 */
[----:B------:R-:W-:Y:S01]  /*a250*/  BPT.TRAP 0x1 ;  /* 0x000000040000795c */ /* 0x000fe20000300000 */
.L_x_296:
[----:B------:R-:W0:Y:S01]  /*a260*/  S2R R5, SR_CgaCtaId ;  /* 0x0000000000057919 */ /* 0x000e220000008800 */
[----:B------:R-:W-:Y:S02]  /*a270*/  MOV R0, 0x400 ;  /* 0x0000040000007802 */ /* 0x000fe40000000f00 */
[----:B------:R-:W-:Y:S02]  /*a280*/  SHF.L.U32 R2, R3, 0x1f, RZ ;  /* 0x0000001f03027819 */ /* 0x000fe400000006ff */
[----:B0-----:R-:W-:-:S05]  /*a290*/  LEA R5, R5, R0, 0x18 ;  /* 0x0000000005057211 */ /* 0x001fca00078ec0ff */
[----:B------:R-:W-:-:S04]  /*a2a0*/  VIADD R5, R5, 0xb8 ;  /* 0x000000b805057836 */ /* 0x000fc80000000000 */
[C---:B------:R-:W-:Y:S02]  /*a2b0*/  IMAD R7, R8.reuse, 0x8, R5 ;  /* 0x0000000808077824 */ /* 0x040fe400078e0205 */
[----:B------:R-:W-:Y:S02]  /*a2c0*/  VIADD R8, R8, 0x1 ;  /* 0x0000000108087836 */ /* 0x000fe40000000000 */
[----:B------:R-:W0:Y:S03]  /*a2d0*/  SYNCS.PHASECHK.TRANS64.TRYWAIT P0, [R7+URZ], R2 ;  /* 0x00000002070075a7 */ /* 0x000e26000800017f */
[----:B------:R-:W-:-:S04]  /*a2e0*/  ISETP.NE.AND P1, PT, R8, 0x17, PT ;  /* 0x000000170800780c */ /* 0x000fc80003f25270 */
[----:B------:R-:W-:Y:S02]  /*a2f0*/  SEL R0, RZ, 0x1, P1 ;  /* 0x00000001ff007807 */ /* 0x000fe40000800000 */
[----:B------:R-:W-:Y:S02]  /*a300*/  SEL R8, R8, RZ, P1 ;  /* 0x000000ff08087207 */ /* 0x000fe40000800000 */
[----:B------:R-:W-:-:S03]  /*a310*/  LOP3.LUT R9, R3, R0, RZ, 0x3c, !PT ;  /* 0x0000000003097212 */ /* 0x000fc600078e3cff */
[----:B------:R-:W-:Y:S01]  /*a320*/  IMAD R6, R8, 0x8, R5 ;  /* 0x0000000808067824 */ /* 0x000fe200078e0205 */
[----:B------:R-:W-:Y:S01]  /*a330*/  SHF.L.U32 R3, R9, 0x1f, RZ ;  /* 0x0000001f09037819 */ /* 0x000fe200000006ff */
[----:B0-----:R-:W-:Y:S06]  /*a340*/  @!P0 BRA `(.L_x_297) ;  /* 0x0000000c00bc8947 */ /* 0x001fec0003800000 */
.L_x_329:
[----:B------:R-:W1:Y:S01]  /*a350*/  SYNCS.PHASECHK.TRANS64.TRYWAIT P0, [R6+URZ], R3 ;  /* 0x00000003060075a7 */ /* 0x000e62000800017f */
[----:B------:R-:W-:-:S05]  /*a360*/  VIADD R0, R8, 0x1 ;  /* 0x0000000108007836 */ /* 0x000fca0000000000 */
[----:B------:R-:W-:-:S04]  /*a370*/  ISETP.NE.AND P1, PT, R0, 0x17, PT ;  /* 0x000000170000780c */ /* 0x000fc80003f25270 */
[----:B0-----:R-:W-:Y:S02]  /*a380*/  SEL R2, RZ, 0x1, P1 ;  /* 0x00000001ff027807 */ /* 0x001fe40000800000 */
[----:B------:R-:W-:Y:S02]  /*a390*/  SEL R0, R0, RZ, P1 ;  /* 0x000000ff00007207 */ /* 0x000fe40000800000 */
[----:B------:R-:W-:-:S03]  /*a3a0*/  LOP3.LUT R9, R9, R2, RZ, 0x3c, !PT ;  /* 0x0000000209097212 */ /* 0x000fc600078e3cff */
[----:B------:R-:W-:Y:S01]  /*a3b0*/  IMAD R7, R0, 0x8, R5 ;  /* 0x0000000800077824 */ /* 0x000fe200078e0205 */
[----:B------:R-:W-:Y:S01]  /*a3c0*/  SHF.L.U32 R4, R9, 0x1f, RZ ;  /* 0x0000001f09047819 */ /* 0x000fe200000006ff */
[----:B-1----:R-:W-:Y:S06]  /*a3d0*/  @!P0 BRA `(.L_x_298) ;  /* 0x0000000c00ac8947 */ /* 0x002fec0003800000 */
.L_x_330:
[----:B------:R-:W1:Y:S01]  /*a3e0*/  SYNCS.PHASECHK.TRANS64.TRYWAIT P0, [R7+URZ], R4 ;  /* 0x00000004070075a7 */ /* 0x000e62000800017f */
[----:B------:R-:W-:-:S05]  /*a3f0*/  VIADD R0, R0, 0x1 ;  /* 0x0000000100007836 */ /* 0x000fca0000000000 */
[----:B------:R-:W-:-:S04]  /*a400*/  ISETP.NE.AND P1, PT, R0, 0x17, PT ;  /* 0x000000170000780c */ /* 0x000fc80003f25270 */
[----:B------:R-:W-:Y:S02]  /*a410*/  SEL R2, RZ, 0x1, P1 ;  /* 0x00000001ff027807 */ /* 0x000fe40000800000 */
[----:B------:R-:W-:Y:S02]  /*a420*/  SEL R0, R0, RZ, P1 ;  /* 0x000000ff00007207 */ /* 0x000fe40000800000 */
[----:B------:R-:W-:-:S03]  /*a430*/  LOP3.LUT R9, R9, R2, RZ, 0x3c, !PT ;  /* 0x0000000209097212 */ /* 0x000fc600078e3cff */
[----:B0-----:R-:W-:Y:S01]  /*a440*/  IMAD R6, R0, 0x8, R5 ;  /* 0x0000000800067824 */ /* 0x001fe200078e0205 */
[----:B------:R-:W-:Y:S01]  /*a450*/  SHF.L.U32 R3, R9, 0x1f, RZ ;  /* 0x0000001f09037819 */ /* 0x000fe200000006ff */
[----:B-1----:R-:W-:Y:S06]  /*a460*/  @!P0 BRA `(.L_x_299) ;  /* 0x0000000c009c8947 */ /* 0x002fec0003800000 */
.L_x_331:
        /* <DEDUP_REMOVED lines=9> */
.L_x_332:
        /* <DEDUP_REMOVED lines=9> */
.L_x_333:
        /* <DEDUP_REMOVED lines=9> */
.L_x_334:
        /* <DEDUP_REMOVED lines=9> */
.L_x_335:
        /* <DEDUP_REMOVED lines=9> */
.L_x_336:
        /* <DEDUP_REMOVED lines=9> */
.L_x_337:
        /* <DEDUP_REMOVED lines=9> */
.L_x_338:
        /* <DEDUP_REMOVED lines=9> */
.L_x_339:
        /* <DEDUP_REMOVED lines=9> */
.L_x_340:
        /* <DEDUP_REMOVED lines=9> */
.L_x_341:
        /* <DEDUP_REMOVED lines=9> */
.L_x_342:
        /* <DEDUP_REMOVED lines=9> */
.L_x_343:
        /* <DEDUP_REMOVED lines=9> */
.L_x_344:
        /* <DEDUP_REMOVED lines=9> */
.L_x_345:
        /* <DEDUP_REMOVED lines=9> */
.L_x_346:
        /* <DEDUP_REMOVED lines=9> */
.L_x_347:
        /* <DEDUP_REMOVED lines=9> */
.L_x_348:
        /* <DEDUP_REMOVED lines=9> */
.L_x_349:
[----:B------:R-:W1:Y:S01]  /*ae90*/  SYNCS.PHASECHK.TRANS64.TRYWAIT P0, [R6+URZ], R3 ;  /* 0x00000003060075a7 */ /* 0x000e62000800017f */
[----:B------:R-:W-:-:S05]  /*aea0*/  VIADD R0, R0, 0x1 ;  /* 0x0000000100007836 */ /* 0x000fca0000000000 */
[----:B------:R-:W-:-:S04]  /*aeb0*/  ISETP.NE.AND P1, PT, R0, 0x17, PT ;  /* 0x000000170000780c */ /* 0x000fc80003f25270 */
[----:B------:R-:W-:Y:S02]  /*aec0*/  SEL R2, RZ, 0x1, P1 ;  /* 0x00000001ff027807 */ /* 0x000fe40000800000 */
[----:B------:R-:W-:Y:S02]  /*aed0*/  SEL R0, R0, RZ, P1 ;  /* 0x000000ff00007207 */ /* 0x000fe40000800000 */
[----:B------:R-:W-:Y:S01]  /*aee0*/  LOP3.LUT R2, R9, R2, RZ, 0x3c, !PT ;  /* 0x0000000209027212 */ /* 0x000fe200078e3cff */
[----:B-1----:R-:W-:Y:S06]  /*aef0*/  @!P0 BRA `(.L_x_318) ;  /* 0x0000000800748947 */ /* 0x002fec0003800000 */
.L_x_350:
[----:B------:R-:W-:Y:S01]  /*af00*/  IMAD R5, R0, 0x8, R5 ;  /* 0x0000000800057824 */ /* 0x000fe200078e0205 */
[----:B------:R-:W-:-:S07]  /*af10*/  SHF.L.U32 R0, R2, 0x1f, RZ ;  /* 0x0000001f02007819 */ /* 0x000fce00000006ff */
.L_x_319:
[----:B--2---:R2:W3:Y:S02]  /*af20*/  SYNCS.PHASECHK.TRANS64.TRYWAIT P0, [R5+URZ], R0 ;  /* 0x00000000050075a7 */ /* 0x0044e4000800017f */
[----:B---3--:R-:W-:Y:S05]  /*af30*/  @!P0 NANOSLEEP.SYNCS 0x989680 ;  /* 0x009896800000895d */ /* 0x008fea0003900000 */
[----:B------:R-:W3:Y:S02]  /*af40*/  @!P0 SYNCS.PHASECHK.TRANS64 P0, [R5+URZ], R0 ;  /* 0x00000000050085a7 */ /* 0x000ee4000800007f */
[----:B---3--:R-:W-:Y:S05]  /*af50*/  @!P0 BRA `(.L_x_319) ;  /* 0xfffffffc00f08947 */ /* 0x008fea000383ffff */
.L_x_295:
[----:B------:R-:W-:Y:S05]  /*af60*/  BSYNC B0 ;  /* 0x0000000000007941 */ /* 0x000fea0003800000 */
.L_x_294:
[----:B------:R-:W-:Y:S05]  /*af70*/  EXIT ;  /* 0x000000000000794d */ /* 0x000fea0003800000 */
.L_x_16:
[----:B-1----:R-:W-:-:S04]  /*af80*/  IMAD.U32 R3, RZ, RZ, UR45 ;  /* 0x0000002dff037e24 */ /* 0x002fc8000f8e00ff */
[----:B------:R1:W2:Y:S03]  /*af90*/  SYNCS.PHASECHK.TRANS64.TRYWAIT P0, [R3+URZ+-0x8], R0 ;  /* 0xfffff800030075a7 */ /* 0x0002a6000800017f */
[----:B--2---:R-:W-:Y:S05]  /*afa0*/  @!P0 NANOSLEEP.SYNCS 0x989680 ;  /* 0x009896800000895d */ /* 0x004fea0003900000 */
[----:B------:R-:W2:Y:S02]  /*afb0*/  @!P0 SYNCS.PHASECHK.TRANS64 P0, [R3+URZ+-0x8], R0 ;  /* 0xfffff800030085a7 */ /* 0x000ea4000800007f */
[----:B--2---:R-:W-:Y:S05]  /*afc0*/  @!P0 BRA `(.L_x_16) ;  /* 0xfffffffc00ec8947 */ /* 0x004fea000383ffff */
[----:B------:R-:W-:Y:S05]  /*afd0*/  BRA `(.L_x_320) ;  /* 0xffffff6400e87947 */ /* 0x000fea000383ffff */
.L_x_21:
[----:B--2---:R2:W3:Y:S02]  /*afe0*/  SYNCS.PHASECHK.TRANS64.TRYWAIT P1, [R3+URZ], R0 ;  /* 0x00000000030075a7 */ /* 0x0044e4000802017f */
[----:B---3--:R-:W-:Y:S05]  /*aff0*/  @!P1 NANOSLEEP.SYNCS 0x989680 ;  /* 0x009896800000995d */ /* 0x008fea0003900000 */
[----:B------:R-:W3:Y:S02]  /*b000*/  @!P1 SYNCS.PHASECHK.TRANS64 P1, [R3+URZ], R0 ;  /* 0x00000000030095a7 */ /* 0x000ee4000802007f */
[----:B---3--:R-:W-:Y:S05]  /*b010*/  @!P1 BRA `(.L_x_21) ;  /* 0xfffffffc00f09947 */ /* 0x008fea000383ffff */
[----:B------:R-:W-:Y:S05]  /*b020*/  BRA `(.L_x_20) ;  /* 0xffffff6800607947 */ /* 0x000fea000383ffff */
.L_x_26:
[----:B--2---:R-:W-:-:S04]  /*b030*/  IMAD.U32 R4, RZ, RZ, UR8 ;  /* 0x00000008ff047e24 */ /* 0x004fc8000f8e00ff */
[----:B------:R2:W3:Y:S03]  /*b040*/  SYNCS.PHASECHK.TRANS64.TRYWAIT P1, [R4+URZ], R3 ;  /* 0x00000003040075a7 */ /* 0x0004e6000802017f */
[----:B---3--:R-:W-:Y:S05]  /*b050*/  @!P1 NANOSLEEP.SYNCS 0x989680 ;  /* 0x009896800000995d */ /* 0x008fea0003900000 */
[----:B------:R-:W3:Y:S02]  /*b060*/  @!P1 SYNCS.PHASECHK.TRANS64 P1, [R4+URZ], R3 ;  /* 0x00000003040095a7 */ /* 0x000ee4000802007f */
[----:B---3--:R-:W-:Y:S05]  /*b070*/  @!P1 BRA `(.L_x_26) ;  /* 0xfffffffc00ec9947 */ /* 0x008fea000383ffff */
[----:B------:R-:W-:Y:S05]  /*b080*/  BRA `(.L_x_25) ;  /* 0xffffff7000287947 */ /* 0x000fea000383ffff */
.L_x_32:
[----:B0-----:R-:W-:-:S04]  /*b090*/  IMAD.U32 R3, RZ, RZ, UR45 ;  /* 0x0000002dff037e24 */ /* 0x001fc8000f8e00ff */
[----:B------:R0:W1:Y:S03]  /*b0a0*/  SYNCS.PHASECHK.TRANS64.TRYWAIT P0, [R3+URZ+0x8], R0 ;  /* 0x00000800030075a7 */ /* 0x000066000800017f */
[----:B-1----:R-:W-:Y:S05]  /*b0b0*/  @!P0 NANOSLEEP.SYNCS 0x989680 ;  /* 0x009896800000895d */ /* 0x002fea0003900000 */
[----:B------:R-:W1:Y:S02]  /*b0c0*/  @!P0 SYNCS.PHASECHK.TRANS64 P0, [R3+URZ+0x8], R0 ;  /* 0x00000800030085a7 */ /* 0x000e64000800007f */
[----:B-1----:R-:W-:Y:S05]  /*b0d0*/  @!P0 BRA `(.L_x_32) ;  /* 0xfffffffc00ec8947 */ /* 0x002fea000383ffff */
[----:B------:R-:W-:Y:S05]  /*b0e0*/  BRA `(.L_x_321) ;  /* 0xffffff7800547947 */ /* 0x000fea000383ffff */
.L_x_281:
[----:B------:R-:W-:Y:S01]  /*b0f0*/  BSSY B1, `(.L_x_322) ;  /* 0x0000006000017945 */ /* 0x000fe20003800000 */
[----:B------:R-:W-:-:S07]  /*b100*/  IMAD.MOV.U32 R15, RZ, RZ, -0x1 ;  /* 0xffffffffff0f7424 */ /* 0x000fce00078e00ff */
[----:B-----5:R-:W-:Y:S05]  /*b110*/  WARPSYNC.COLLECTIVE R15, `(.L_x_323) ;  /* 0x000000000f0c7348 */ /* 0x020fea0003c00000 */
[----:B------:R-:W-:Y:S02]  /*b120*/  ELECT P6, UR62, PT ;  /* 0x00000000003e782f */ /* 0x000fe400038c0000 */
[----:B------:R-:W-:Y:S01]  /*b130*/  MOV R14, UR62 ;  /* 0x0000003e000e7c02 */ /* 0x000fe20008000f00 */
[----:B-----5:R-:W-:Y:S10]  /*b140*/  ENDCOLLECTIVE ;  /* 0x000000000000791b */ /* 0x020ff40003800000 */
.L_x_323:
[----:B------:R-:W-:Y:S05]  /*b150*/  BSYNC B1 ;  /* 0x0000000000017941 */ /* 0x000fea0003800000 */
.L_x_322:
[----:B------:R-:W-:Y:S05]  /*b160*/  BRA `(.L_x_324) ;  /* 0xffffffe400607947 */ /* 0x000fea000383ffff */
.L_x_284:
[----:B-1----:R1:W2:Y:S02]  /*b170*/  SYNCS.PHASECHK.TRANS64.TRYWAIT P1, [R11+URZ+0xb8], R6 ;  /* 0x0000b8060b0075a7 */ /* 0x0022a4000802017f */
[----:B--2---:R-:W-:Y:S05]  /*b180*/  @!P1 NANOSLEEP.SYNCS 0x989680 ;  /* 0x009896800000995d */ /* 0x004fea0003900000 */
[----:B------:R-:W2:Y:S02]  /*b190*/  @!P1 SYNCS.PHASECHK.TRANS64 P1, [R11+URZ+0xb8], R6 ;  /* 0x0000b8060b0095a7 */ /* 0x000ea4000802007f */
[----:B--2---:R-:W-:Y:S05]  /*b1a0*/  @!P1 BRA `(.L_x_284) ;  /* 0xfffffffc00f09947 */ /* 0x004fea000383ffff */
[----:B------:R-:W-:Y:S05]  /*b1b0*/  BRA `(.L_x_325) ;  /* 0xffffffe400947947 */ /* 0x000fea000383ffff */
.L_x_293:
[----:B------:R-:W-:Y:S01]  /*b1c0*/  BSSY B0, `(.L_x_326) ;  /* 0x0000006000007945 */ /* 0x000fe20003800000 */
[----:B------:R-:W-:-:S07]  /*b1d0*/  IMAD.MOV.U32 R15, RZ, RZ, -0x1 ;  /* 0xffffffffff0f7424 */ /* 0x000fce00078e00ff */
[----:B-----5:R-:W-:Y:S05]  /*b1e0*/  WARPSYNC.COLLECTIVE R15, `(.L_x_327) ;  /* 0x000000000f0c7348 */ /* 0x020fea0003c00000 */
[----:B------:R-:W-:Y:S02]  /*b1f0*/  ELECT P6, UR62, PT ;  /* 0x00000000003e782f */ /* 0x000fe400038c0000 */
[----:B------:R-:W-:Y:S01]  /*b200*/  MOV R14, UR62 ;  /* 0x0000003e000e7c02 */ /* 0x000fe20008000f00 */
[----:B-----5:R-:W-:Y:S10]  /*b210*/  ENDCOLLECTIVE ;  /* 0x000000000000791b */ /* 0x020ff40003800000 */
.L_x_327:
[----:B------:R-:W-:Y:S05]  /*b220*/  BSYNC B0 ;  /* 0x0000000000007941 */ /* 0x000fea0003800000 */
.L_x_326:
[----:B------:R-:W-:Y:S05]  /*b230*/  BRA `(.L_x_328) ;  /* 0xffffffec00f07947 */ /* 0x000fea000383ffff */
.L_x_297:
[----:B0-----:R0:W1:Y:S02]  /*b240*/  SYNCS.PHASECHK.TRANS64.TRYWAIT P0, [R7+URZ], R2 ;  /* 0x00000002070075a7 */ /* 0x001064000800017f */
[----:B-1----:R-:W-:Y:S05]  /*b250*/  @!P0 NANOSLEEP.SYNCS 0x989680 ;  /* 0x009896800000895d */ /* 0x002fea0003900000 */
[----:B------:R-:W1:Y:S02]  /*b260*/  @!P0 SYNCS.PHASECHK.TRANS64 P0, [R7+URZ], R2 ;  /* 0x00000002070085a7 */ /* 0x000e64000800007f */
[----:B-1----:R-:W-:Y:S05]  /*b270*/  @!P0 BRA `(.L_x_297) ;  /* 0xfffffffc00f08947 */ /* 0x002fea000383ffff */
[----:B------:R-:W-:Y:S05]  /*b280*/  BRA `(.L_x_329) ;  /* 0xfffffff000307947 */ /* 0x000fea000383ffff */
.L_x_298:
[----:B0-----:R0:W1:Y:S02]  /*b290*/  SYNCS.PHASECHK.TRANS64.TRYWAIT P0, [R6+URZ], R3 ;  /* 0x00000003060075a7 */ /* 0x001064000800017f */
[----:B-1----:R-:W-:Y:S05]  /*b2a0*/  @!P0 NANOSLEEP.SYNCS 0x989680 ;  /* 0x009896800000895d */ /* 0x002fea0003900000 */
[----:B------:R-:W1:Y:S02]  /*b2b0*/  @!P0 SYNCS.PHASECHK.TRANS64 P0, [R6+URZ], R3 ;  /* 0x00000003060085a7 */ /* 0x000e64000800007f */
[----:B-1----:R-:W-:Y:S05]  /*b2c0*/  @!P0 BRA `(.L_x_298) ;  /* 0xfffffffc00f08947 */ /* 0x002fea000383ffff */
[----:B------:R-:W-:Y:S05]  /*b2d0*/  BRA `(.L_x_330) ;  /* 0xfffffff000407947 */ /* 0x000fea000383ffff */
.L_x_299:
[----:B0-----:R0:W1:Y:S02]  /*b2e0*/  SYNCS.PHASECHK.TRANS64.TRYWAIT P0, [R7+URZ], R4 ;  /* 0x00000004070075a7 */ /* 0x001064000800017f */
[----:B-1----:R-:W-:Y:S05]  /*b2f0*/  @!P0 NANOSLEEP.SYNCS 0x989680 ;  /* 0x009896800000895d */ /* 0x002fea0003900000 */
[----:B------:R-:W1:Y:S02]  /*b300*/  @!P0 SYNCS.PHASECHK.TRANS64 P0, [R7+URZ], R4 ;  /* 0x00000004070085a7 */ /* 0x000e64000800007f */
[----:B-1----:R-:W-:Y:S05]  /*b310*/  @!P0 BRA `(.L_x_299) ;  /* 0xfffffffc00f08947 */ /* 0x002fea000383ffff */
[----:B------:R-:W-:Y:S05]  /*b320*/  BRA `(.L_x_331) ;  /* 0xfffffff000507947 */ /* 0x000fea000383ffff */
.L_x_300:
[----:B0-----:R0:W1:Y:S02]  /*b330*/  SYNCS.PHASECHK.TRANS64.TRYWAIT P0, [R6+URZ], R3 ;  /* 0x00000003060075a7 */ /* 0x001064000800017f */
[----:B-1----:R-:W-:Y:S05]  /*b340*/  @!P0 NANOSLEEP.SYNCS 0x989680 ;  /* 0x009896800000895d */ /* 0x002fea0003900000 */
[----:B------:R-:W1:Y:S02]  /*b350*/  @!P0 SYNCS.PHASECHK.TRANS64 P0, [R6+URZ], R3 ;  /* 0x00000003060085a7 */ /* 0x000e64000800007f */
[----:B-1----:R-:W-:Y:S05]  /*b360*/  @!P0 BRA `(.L_x_300) ;  /* 0xfffffffc00f08947 */ /* 0x002fea000383ffff */
[----:B------:R-:W-:Y:S05]  /*b370*/  BRA `(.L_x_332) ;  /* 0xfffffff000607947 */ /* 0x000fea000383ffff */
.L_x_301:
[----:B0-----:R0:W1:Y:S02]  /*b380*/  SYNCS.PHASECHK.TRANS64.TRYWAIT P0, [R7+URZ], R4 ;  /* 0x00000004070075a7 */ /* 0x001064000800017f */
[----:B-1----:R-:W-:Y:S05]  /*b390*/  @!P0 NANOSLEEP.SYNCS 0x989680 ;  /* 0x009896800000895d */ /* 0x002fea0003900000 */
[----:B------:R-:W1:Y:S02]  /*b3a0*/  @!P0 SYNCS.PHASECHK.TRANS64 P0, [R7+URZ], R4 ;  /* 0x00000004070085a7 */ /* 0x000e64000800007f */
[----:B-1----:R-:W-:Y:S05]  /*b3b0*/  @!P0 BRA `(.L_x_301) ;  /* 0xfffffffc00f08947 */ /* 0x002fea000383ffff */
[----:B------:R-:W-:Y:S05]  /*b3c0*/  BRA `(.L_x_333) ;  /* 0xfffffff000707947 */ /* 0x000fea000383ffff */
.L_x_302:
[----:B0-----:R0:W1:Y:S02]  /*b3d0*/  SYNCS.PHASECHK.TRANS64.TRYWAIT P0, [R6+URZ], R3 ;  /* 0x00000003060075a7 */ /* 0x001064000800017f */
[----:B-1----:R-:W-:Y:S05]  /*b3e0*/  @!P0 NANOSLEEP.SYNCS 0x989680 ;  /* 0x009896800000895d */ /* 0x002fea0003900000 */
[----:B------:R-:W1:Y:S02]  /*b3f0*/  @!P0 SYNCS.PHASECHK.TRANS64 P0, [R6+URZ], R3 ;  /* 0x00000003060085a7 */ /* 0x000e64000800007f */
[----:B-1----:R-:W-:Y:S05]  /*b400*/  @!P0 BRA `(.L_x_302) ;  /* 0xfffffffc00f08947 */ /* 0x002fea000383ffff */
[----:B------:R-:W-:Y:S05]  /*b410*/  BRA `(.L_x_334) ;  /* 0xfffffff000807947 */ /* 0x000fea000383ffff */
.L_x_303:
[----:B0-----:R0:W1:Y:S02]  /*b420*/  SYNCS.PHASECHK.TRANS64.TRYWAIT P0, [R7+URZ], R4 ;  /* 0x00000004070075a7 */ /* 0x001064000800017f */
[----:B-1----:R-:W-:Y:S05]  /*b430*/  @!P0 NANOSLEEP.SYNCS 0x989680 ;  /* 0x009896800000895d */ /* 0x002fea0003900000 */
[----:B------:R-:W1:Y:S02]  /*b440*/  @!P0 SYNCS.PHASECHK.TRANS64 P0, [R7+URZ], R4 ;  /* 0x00000004070085a7 */ /* 0x000e64000800007f */
[----:B-1----:R-:W-:Y:S05]  /*b450*/  @!P0 BRA `(.L_x_303) ;  /* 0xfffffffc00f08947 */ /* 0x002fea000383ffff */
[----:B------:R-:W-:Y:S05]  /*b460*/  BRA `(.L_x_335) ;  /* 0xfffffff000907947 */ /* 0x000fea000383ffff */
.L_x_304:
[----:B0-----:R0:W1:Y:S02]  /*b470*/  SYNCS.PHASECHK.TRANS64.TRYWAIT P0, [R6+URZ], R3 ;  /* 0x00000003060075a7 */ /* 0x001064000800017f */
[----:B-1----:R-:W-:Y:S05]  /*b480*/  @!P0 NANOSLEEP.SYNCS 0x989680 ;  /* 0x009896800000895d */ /* 0x002fea0003900000 */
[----:B------:R-:W1:Y:S02]  /*b490*/  @!P0 SYNCS.PHASECHK.TRANS64 P0, [R6+URZ], R3 ;  /* 0x00000003060085a7 */ /* 0x000e64000800007f */
[----:B-1----:R-:W-:Y:S05]  /*b4a0*/  @!P0 BRA `(.L_x_304) ;  /* 0xfffffffc00f08947 */ /* 0x002fea000383ffff */
[----:B------:R-:W-:Y:S05]  /*b4b0*/  BRA `(.L_x_336) ;  /* 0xfffffff000a07947 */ /* 0x000fea000383ffff */
.L_x_305:
[----:B0-----:R0:W1:Y:S02]  /*b4c0*/  SYNCS.PHASECHK.TRANS64.TRYWAIT P0, [R7+URZ], R4 ;  /* 0x00000004070075a7 */ /* 0x001064000800017f */
[----:B-1----:R-:W-:Y:S05]  /*b4d0*/  @!P0 NANOSLEEP.SYNCS 0x989680 ;  /* 0x009896800000895d */ /* 0x002fea0003900000 */
[----:B------:R-:W1:Y:S02]  /*b4e0*/  @!P0 SYNCS.PHASECHK.TRANS64 P0, [R7+URZ], R4 ;  /* 0x00000004070085a7 */ /* 0x000e64000800007f */
[----:B-1----:R-:W-:Y:S05]  /*b4f0*/  @!P0 BRA `(.L_x_305) ;  /* 0xfffffffc00f08947 */ /* 0x002fea000383ffff */
[----:B------:R-:W-:Y:S05]  /*b500*/  BRA `(.L_x_337) ;  /* 0xfffffff000b07947 */ /* 0x000fea000383ffff */
.L_x_306:
[----:B0-----:R0:W1:Y:S02]  /*b510*/  SYNCS.PHASECHK.TRANS64.TRYWAIT P0, [R6+URZ], R3 ;  /* 0x00000003060075a7 */ /* 0x001064000800017f */
[----:B-1----:R-:W-:Y:S05]  /*b520*/  @!P0 NANOSLEEP.SYNCS 0x989680 ;  /* 0x009896800000895d */ /* 0x002fea0003900000 */
[----:B------:R-:W1:Y:S02]  /*b530*/  @!P0 SYNCS.PHASECHK.TRANS64 P0, [R6+URZ], R3 ;  /* 0x00000003060085a7 */ /* 0x000e64000800007f */
[----:B-1----:R-:W-:Y:S05]  /*b540*/  @!P0 BRA `(.L_x_306) ;  /* 0xfffffffc00f08947 */ /* 0x002fea000383ffff */
[----:B------:R-:W-:Y:S05]  /*b550*/  BRA `(.L_x_338) ;  /* 0xfffffff000c07947 */ /* 0x000fea000383ffff */
.L_x_307:
[----:B0-----:R0:W1:Y:S02]  /*b560*/  SYNCS.PHASECHK.TRANS64.TRYWAIT P0, [R7+URZ], R4 ;  /* 0x00000004070075a7 */ /* 0x001064000800017f */
[----:B-1----:R-:W-:Y:S05]  /*b570*/  @!P0 NANOSLEEP.SYNCS 0x989680 ;  /* 0x009896800000895d */ /* 0x002fea0003900000 */
[----:B------:R-:W1:Y:S02]  /*b580*/  @!P0 SYNCS.PHASECHK.TRANS64 P0, [R7+URZ], R4 ;  /* 0x00000004070085a7 */ /* 0x000e64000800007f */
[----:B-1----:R-:W-:Y:S05]  /*b590*/  @!P0 BRA `(.L_x_307) ;  /* 0xfffffffc00f08947 */ /* 0x002fea000383ffff */
[----:B------:R-:W-:Y:S05]  /*b5a0*/  BRA `(.L_x_339) ;  /* 0xfffffff000d07947 */ /* 0x000fea000383ffff */
.L_x_308:
[----:B0-----:R0:W1:Y:S02]  /*b5b0*/  SYNCS.PHASECHK.TRANS64.TRYWAIT P0, [R6+URZ], R3 ;  /* 0x00000003060075a7 */ /* 0x001064000800017f */
[----:B-1----:R-:W-:Y:S05]  /*b5c0*/  @!P0 NANOSLEEP.SYNCS 0x989680 ;  /* 0x009896800000895d */ /* 0x002fea0003900000 */
[----:B------:R-:W1:Y:S02]  /*b5d0*/  @!P0 SYNCS.PHASECHK.TRANS64 P0, [R6+URZ], R3 ;  /* 0x00000003060085a7 */ /* 0x000e64000800007f */
[----:B-1----:R-:W-:Y:S05]  /*b5e0*/  @!P0 BRA `(.L_x_308) ;  /* 0xfffffffc00f08947 */ /* 0x002fea000383ffff */
[----:B------:R-:W-:Y:S05]  /*b5f0*/  BRA `(.L_x_340) ;  /* 0xfffffff000e07947 */ /* 0x000fea000383ffff */
.L_x_309:
[----:B0-----:R0:W1:Y:S02]  /*b600*/  SYNCS.PHASECHK.TRANS64.TRYWAIT P0, [R7+URZ], R4 ;  /* 0x00000004070075a7 */ /* 0x001064000800017f */
[----:B-1----:R-:W-:Y:S05]  /*b610*/  @!P0 NANOSLEEP.SYNCS 0x989680 ;  /* 0x009896800000895d */ /* 0x002fea0003900000 */
[----:B------:R-:W1:Y:S02]  /*b620*/  @!P0 SYNCS.PHASECHK.TRANS64 P0, [R7+URZ], R4 ;  /* 0x00000004070085a7 */ /* 0x000e64000800007f */
[----:B-1----:R-:W-:Y:S05]  /*b630*/  @!P0 BRA `(.L_x_309) ;  /* 0xfffffffc00f08947 */ /* 0x002fea000383ffff */
[----:B------:R-:W-:Y:S05]  /*b640*/  BRA `(.L_x_341) ;  /* 0xfffffff000f07947 */ /* 0x000fea000383ffff */
.L_x_310:
[----:B0-----:R0:W1:Y:S02]  /*b650*/  SYNCS.PHASECHK.TRANS64.TRYWAIT P0, [R6+URZ], R3 ;  /* 0x00000003060075a7 */ /* 0x001064000800017f */
[----:B-1----:R-:W-:Y:S05]  /*b660*/  @!P0 NANOSLEEP.SYNCS 0x989680 ;  /* 0x009896800000895d */ /* 0x002fea0003900000 */
[----:B------:R-:W1:Y:S02]  /*b670*/  @!P0 SYNCS.PHASECHK.TRANS64 P0, [R6+URZ], R3 ;  /* 0x00000003060085a7 */ /* 0x000e64000800007f */
[----:B-1----:R-:W-:Y:S05]  /*b680*/  @!P0 BRA `(.L_x_310) ;  /* 0xfffffffc00f08947 */ /* 0x002fea000383ffff */
[----:B------:R-:W-:Y:S05]  /*b690*/  BRA `(.L_x_342) ;  /* 0xfffffff400007947 */ /* 0x000fea000383ffff */
.L_x_311:
[----:B0-----:R0:W1:Y:S02]  /*b6a0*/  SYNCS.PHASECHK.TRANS64.TRYWAIT P0, [R7+URZ], R4 ;  /* 0x00000004070075a7 */ /* 0x001064000800017f */
[----:B-1----:R-:W-:Y:S05]  /*b6b0*/  @!P0 NANOSLEEP.SYNCS 0x989680 ;  /* 0x009896800000895d */ /* 0x002fea0003900000 */
[----:B------:R-:W1:Y:S02]  /*b6c0*/  @!P0 SYNCS.PHASECHK.TRANS64 P0, [R7+URZ], R4 ;  /* 0x00000004070085a7 */ /* 0x000e64000800007f */
[----:B-1----:R-:W-:Y:S05]  /*b6d0*/  @!P0 BRA `(.L_x_311) ;  /* 0xfffffffc00f08947 */ /* 0x002fea000383ffff */
[----:B------:R-:W-:Y:S05]  /*b6e0*/  BRA `(.L_x_343) ;  /* 0xfffffff400107947 */ /* 0x000fea000383ffff */
.L_x_312:
[----:B0-----:R0:W1:Y:S02]  /*b6f0*/  SYNCS.PHASECHK.TRANS64.TRYWAIT P0, [R6+URZ], R3 ;  /* 0x00000003060075a7 */ /* 0x001064000800017f */
[----:B-1----:R-:W-:Y:S05]  /*b700*/  @!P0 NANOSLEEP.SYNCS 0x989680 ;  /* 0x009896800000895d */ /* 0x002fea0003900000 */
[----:B------:R-:W1:Y:S02]  /*b710*/  @!P0 SYNCS.PHASECHK.TRANS64 P0, [R6+URZ], R3 ;  /* 0x00000003060085a7 */ /* 0x000e64000800007f */
[----:B-1----:R-:W-:Y:S05]  /*b720*/  @!P0 BRA `(.L_x_312) ;  /* 0xfffffffc00f08947 */ /* 0x002fea000383ffff */
[----:B------:R-:W-:Y:S05]  /*b730*/  BRA `(.L_x_344) ;  /* 0xfffffff400207947 */ /* 0x000fea000383ffff */
.L_x_313:
[----:B0-----:R0:W1:Y:S02]  /*b740*/  SYNCS.PHASECHK.TRANS64.TRYWAIT P0, [R7+URZ], R4 ;  /* 0x00000004070075a7 */ /* 0x001064000800017f */
[----:B-1----:R-:W-:Y:S05]  /*b750*/  @!P0 NANOSLEEP.SYNCS 0x989680 ;  /* 0x009896800000895d */ /* 0x002fea0003900000 */
[----:B------:R-:W1:Y:S02]  /*b760*/  @!P0 SYNCS.PHASECHK.TRANS64 P0, [R7+URZ], R4 ;  /* 0x00000004070085a7 */ /* 0x000e64000800007f */
[----:B-1----:R-:W-:Y:S05]  /*b770*/  @!P0 BRA `(.L_x_313) ;  /* 0xfffffffc00f08947 */ /* 0x002fea000383ffff */
[----:B------:R-:W-:Y:S05]  /*b780*/  BRA `(.L_x_345) ;  /* 0xfffffff400307947 */ /* 0x000fea000383ffff */
.L_x_314:
[----:B0-----:R0:W1:Y:S02]  /*b790*/  SYNCS.PHASECHK.TRANS64.TRYWAIT P0, [R6+URZ], R3 ;  /* 0x00000003060075a7 */ /* 0x001064000800017f */
[----:B-1----:R-:W-:Y:S05]  /*b7a0*/  @!P0 NANOSLEEP.SYNCS 0x989680 ;  /* 0x009896800000895d */ /* 0x002fea0003900000 */
[----:B------:R-:W1:Y:S02]  /*b7b0*/  @!P0 SYNCS.PHASECHK.TRANS64 P0, [R6+URZ], R3 ;  /* 0x00000003060085a7 */ /* 0x000e64000800007f */
[----:B-1----:R-:W-:Y:S05]  /*b7c0*/  @!P0 BRA `(.L_x_314) ;  /* 0xfffffffc00f08947 */ /* 0x002fea000383ffff */
[----:B------:R-:W-:Y:S05]  /*b7d0*/  BRA `(.L_x_346) ;  /* 0xfffffff400407947 */ /* 0x000fea000383ffff */
.L_x_315:
[----:B0-----:R0:W1:Y:S02]  /*b7e0*/  SYNCS.PHASECHK.TRANS64.TRYWAIT P0, [R7+URZ], R4 ;  /* 0x00000004070075a7 */ /* 0x001064000800017f */
[----:B-1----:R-:W-:Y:S05]  /*b7f0*/  @!P0 NANOSLEEP.SYNCS 0x989680 ;  /* 0x009896800000895d */ /* 0x002fea0003900000 */
[----:B------:R-:W1:Y:S02]  /*b800*/  @!P0 SYNCS.PHASECHK.TRANS64 P0, [R7+URZ], R4 ;  /* 0x00000004070085a7 */ /* 0x000e64000800007f */
[----:B-1----:R-:W-:Y:S05]  /*b810*/  @!P0 BRA `(.L_x_315) ;  /* 0xfffffffc00f08947 */ /* 0x002fea000383ffff */
[----:B------:R-:W-:Y:S05]  /*b820*/  BRA `(.L_x_347) ;  /* 0xfffffff400507947 */ /* 0x000fea000383ffff */
.L_x_316:
[----:B0-----:R0:W1:Y:S02]  /*b830*/  SYNCS.PHASECHK.TRANS64.TRYWAIT P0, [R6+URZ], R3 ;  /* 0x00000003060075a7 */ /* 0x001064000800017f */
[----:B-1----:R-:W-:Y:S05]  /*b840*/  @!P0 NANOSLEEP.SYNCS 0x989680 ;  /* 0x009896800000895d */ /* 0x002fea0003900000 */
[----:B------:R-:W1:Y:S02]  /*b850*/  @!P0 SYNCS.PHASECHK.TRANS64 P0, [R6+URZ], R3 ;  /* 0x00000003060085a7 */ /* 0x000e64000800007f */
[----:B-1----:R-:W-:Y:S05]  /*b860*/  @!P0 BRA `(.L_x_316) ;  /* 0xfffffffc00f08947 */ /* 0x002fea000383ffff */
[----:B------:R-:W-:Y:S05]  /*b870*/  BRA `(.L_x_348) ;  /* 0xfffffff400607947 */ /* 0x000fea000383ffff */
.L_x_317:
[----:B0-----:R0:W1:Y:S02]  /*b880*/  SYNCS.PHASECHK.TRANS64.TRYWAIT P0, [R7+URZ], R4 ;  /* 0x00000004070075a7 */ /* 0x001064000800017f */
[----:B-1----:R-:W-:Y:S05]  /*b890*/  @!P0 NANOSLEEP.SYNCS 0x989680 ;  /* 0x009896800000895d */ /* 0x002fea0003900000 */
[----:B------:R-:W1:Y:S02]  /*b8a0*/  @!P0 SYNCS.PHASECHK.TRANS64 P0, [R7+URZ], R4 ;  /* 0x00000004070085a7 */ /* 0x000e64000800007f */
[----:B-1----:R-:W-:Y:S05]  /*b8b0*/  @!P0 BRA `(.L_x_317) ;  /* 0xfffffffc00f08947 */ /* 0x002fea000383ffff */
[----:B------:R-:W-:Y:S05]  /*b8c0*/  BRA `(.L_x_349) ;  /* 0xfffffff400707947 */ /* 0x000fea000383ffff */
.L_x_318:
[----:B-1----:R1:W2:Y:S02]  /*b8d0*/  SYNCS.PHASECHK.TRANS64.TRYWAIT P0, [R6+URZ], R3 ;  /* 0x00000003060075a7 */ /* 0x0022a4000800017f */
[----:B--2---:R-:W-:Y:S05]  /*b8e0*/  @!P0 NANOSLEEP.SYNCS 0x989680 ;  /* 0x009896800000895d */ /* 0x004fea0003900000 */
[----:B------:R-:W2:Y:S02]  /*b8f0*/  @!P0 SYNCS.PHASECHK.TRANS64 P0, [R6+URZ], R3 ;  /* 0x00000003060085a7 */ /* 0x000ea4000800007f */
[----:B--2---:R-:W-:Y:S05]  /*b900*/  @!P0 BRA `(.L_x_318) ;  /* 0xfffffffc00f08947 */ /* 0x004fea000383ffff */
[----:B------:R-:W-:Y:S05]  /*b910*/  BRA `(.L_x_350) ;  /* 0xfffffff400787947 */ /* 0x000fea000383ffff */
.L_x_351:
[----:B------:R-:W-:-:S00]  /*b920*/  BRA `(.L_x_351) ;  /* 0xfffffffc00fc7947 */ /* 0x000fc0000383ffff */
[----:B------:R-:W-:-:S00]  /*b930*/  NOP ;  /* 0x0000000000007918 */ /* 0x000fc00000000000 */
        /* <DEDUP_REMOVED lines=12> */
.L_x_352:


//--------------------- .nv.global.init           --------------------------
	.section	.nv.global.init,"aw",@progbits
.nv.global.init:
	.type		$str$22,@object
	.size		$str$22,($str$23 - $str$22)
$str$22:
        /*0000*/ 	.byte	0x6b, 0x5f, 0x74, 0x69, 0x6c, 0x65, 0x5f, 0x63, 0x6f, 0x75, 0x6e, 0x74, 0x20, 0x3e, 0x3d, 0x20
        /*0010*/ 	.byte	0x31, 0x00
	.type		$str$23,@object
	.size		$str$23,(__unnamed_1 - $str$23)
$str$23:
        /*0012*/ 	.byte	0x2f, 0x74, 0x6d, 0x70, 0x2f, 0x63, 0x75, 0x74, 0x6c, 0x61, 0x73, 0x73, 0x5f, 0x73, 0x77, 0x65
        /*0022*/ 	.byte	0x65, 0x70, 0x5f, 0x73, 0x72, 0x63, 0x2f, 0x69, 0x6e, 0x63, 0x6c, 0x75, 0x64, 0x65, 0x2f, 0x63
        /*0032*/ 	.byte	0x75, 0x74, 0x6c, 0x61, 0x73, 0x73, 0x2f, 0x67, 0x65, 0x6d, 0x6d, 0x2f, 0x63, 0x6f, 0x6c, 0x6c
        /*0042*/ 	.byte	0x65, 0x63, 0x74, 0x69, 0x76, 0x65, 0x2f, 0x73, 0x6d, 0x39, 0x30, 0x5f, 0x6d, 0x6d, 0x61, 0x5f
        /*0052*/ 	.byte	0x74, 0x6d, 0x61, 0x5f, 0x67, 0x6d, 0x6d, 0x61, 0x5f, 0x73, 0x73, 0x5f, 0x77, 0x61, 0x72, 0x70
        /*0062*/ 	.byte	0x73, 0x70, 0x65, 0x63, 0x69, 0x61, 0x6c, 0x69, 0x7a, 0x65, 0x64, 0x2e, 0x68, 0x70, 0x70, 0x00
	.type		__unnamed_1,@object
	.size		__unnamed_1,(.L_0 - __unnamed_1)
__unnamed_1:
        /*0072*/ 	.byte	0x76, 0x6f, 0x69, 0x64, 0x20, 0x63, 0x75, 0x74, 0x6c, 0x61, 0x73, 0x73, 0x3a, 0x3a, 0x67, 0x65
        /* <DEDUP_REMOVED lines=171> */
        /*0b32*/ 	.byte	0x3a, 0x3a, 0x69, 0x64, 0x65, 0x6e, 0x74, 0x69, 0x74, 0x79, 0x5d, 0x00
.L_0:


//--------------------- .nv.shared._ZN7cutlass13device_kernelINS_4gemm6kernel13GemmUniversalIN4cute5tupleIJiiiiEEENS1_10collective13CollectiveMmaINS1_34MainloopSm90TmaGmmaWarpSpecializedILi23ENS5_IJNS4_1CILi1EEESB_SB_EEENS1_32KernelTmaWarpSpecializedPingpongEEENS5_IJNSA_ILi64EEENSA_ILi240EEENSA_ILi32EEEEEEaNS5_IJlSB_lEEEaSJ_NS4_8TiledMMAINS4_8MMA_AtomIJNS4_4SM904GMMA26MMA_64x16x32_S32S8S8_SS_TNEEEENS4_6LayoutISC_NS5_IJNSA_ILi0EEESR_SR_EEEEENS5_IJNS4_10UnderscoreESU_SU_EEEEENS4_13SM90_TMA_LOADENS4_14ComposedLayoutINS4_7SwizzleILi1ELi4ELi3EEENS4_18smem_ptr_flag_bitsILi8EEENSQ_INS5_IJNSA_ILi8EEESH_EEENS5_IJSH_SB_EEEEEEEvNS4_8identityESX_S17_vS18_EENS_8epilogue10collective6detail29Sm90TmaWarpSpecializedAdapterINS1B_15DefaultEpilogueIaSJ_SJ_NS1A_6thread17LinearCombinationIaLi1EiiLNS1F_9ScaleType4KindE0ELNS_15FloatRoundStyleE2EaEENS1_15EpilogueDefaultEEEEEvvEEEEvNT_6ParamsE --------------------------
	.section	.nv.shared._ZN7cutlass13device_kernelINS_4gemm6kernel13GemmUniversalIN4cute5tupleIJiiiiEEENS1_10collective13CollectiveMmaINS1_34MainloopSm90TmaGmmaWarpSpecializedILi23ENS5_IJNS4_1CILi1EEESB_SB_EEENS1_32KernelTmaWarpSpecializedPingpongEEENS5_IJNSA_ILi64EEENSA_ILi240EEENSA_ILi32EEEEEEaNS5_IJlSB_lEEEaSJ_NS4_8TiledMMAINS4_8MMA_AtomIJNS4_4SM904GMMA26MMA_64x16x32_S32S8S8_SS_TNEEEENS4_6LayoutISC_NS5_IJNSA_ILi0EEESR_SR_EEEEENS5_IJNS4_10UnderscoreESU_SU_EEEEENS4_13SM90_TMA_LOADENS4_14ComposedLayoutINS4_7SwizzleILi1ELi4ELi3EEENS4_18smem_ptr_flag_bitsILi8EEENSQ_INS5_IJNSA_ILi8EEESH_EEENS5_IJSH_SB_EEEEEEEvNS4_8identityESX_S17_vS18_EENS_8epilogue10collective6detail29Sm90TmaWarpSpecializedAdapterINS1B_15DefaultEpilogueIaSJ_SJ_NS1A_6thread17LinearCombinationIaLi1EiiLNS1F_9ScaleType4KindE0ELNS_15FloatRoundStyleE2EaEENS1_15EpilogueDefaultEEEEEvvEEEEvNT_6ParamsE,"aw",@nobits
	.sectionflags	@""
	.align	16
	.zero		1024


//--------------------- .nv.shared.reserved.0     --------------------------
	.section	.nv.shared.reserved.0,"aw",@nobits
	.weak		__nv_reservedSMEM_offset_0_alias
	.size		__nv_reservedSMEM_offset_0_alias, 0, 0
	.other		__nv_reservedSMEM_offset_0_alias,@"STO_CUDA_RESERVED_SHARED STV_DEFAULT"
__nv_reservedSMEM_offset_0_alias:
	.zero		0


//--------------------- .nv.global                --------------------------
	.section	.nv.global,"aw",@nobits
.nv.global:
	.type		_ZN39_INTERNAL_8ea0880c_4_k_cu_cc3ec679_57914cute1_E,@object
	.size		_ZN39_INTERNAL_8ea0880c_4_k_cu_cc3ec679_57914cute1_E,(_ZN39_INTERNAL_8ea0880c_4_k_cu_cc3ec679_57914cuda3std3__45__cpo6cbeginE - _ZN39_INTERNAL_8ea0880c_4_k_cu_cc3ec679_57914cute1_E)
_ZN39_INTERNAL_8ea0880c_4_k_cu_cc3ec679_57914cute1_E:
	.zero		1
	.type		_ZN39_INTERNAL_8ea0880c_4_k_cu_cc3ec679_57914cuda3std3__45__cpo6cbeginE,@object
	.size		_ZN39_INTERNAL_8ea0880c_4_k_cu_cc3ec679_57914cuda3std3__45__cpo6cbeginE,(_ZN39_INTERNAL_8ea0880c_4_k_cu_cc3ec679_57914cuda3std3__48in_placeE - _ZN39_INTERNAL_8ea0880c_4_k_cu_cc3ec679_57914cuda3std3__45__cpo6cbeginE)
_ZN39_INTERNAL_8ea0880c_4_k_cu_cc3ec679_57914cuda3std3__45__cpo6cbeginE:
	.zero		1
	.type		_ZN39_INTERNAL_8ea0880c_4_k_cu_cc3ec679_57914cuda3std3__48in_placeE,@object
	.size		_ZN39_INTERNAL_8ea0880c_4_k_cu_cc3ec679_57914cuda3std3__48in_placeE,(_ZN39_INTERNAL_8ea0880c_4_k_cu_cc3ec679_57914cuda3std6ranges3__45__cpo9iter_moveE - _ZN39_INTERNAL_8ea0880c_4_k_cu_cc3ec679_57914cuda3std3__48in_placeE)
_ZN39_INTERNAL_8ea0880c_4_k_cu_cc3ec679_57914cuda3std3__48in_placeE:
	.zero		1
	.type		_ZN39_INTERNAL_8ea0880c_4_k_cu_cc3ec679_57914cuda3std6ranges3__45__cpo9iter_moveE,@object
	.size		_ZN39_INTERNAL_8ea0880c_4_k_cu_cc3ec679_57914cuda3std6ranges3__45__cpo9iter_moveE,(_ZN39_INTERNAL_8ea0880c_4_k_cu_cc3ec679_57914cuda3std3__45__cpo5beginE - _ZN39_INTERNAL_8ea0880c_4_k_cu_cc3ec679_57914cuda3std6ranges3__45__cpo9iter_moveE)
_ZN39_INTERNAL_8ea0880c_4_k_cu_cc3ec679_57914cuda3std6ranges3__45__cpo9iter_moveE:
	.zero		1
	.type		_ZN39_INTERNAL_8ea0880c_4_k_cu_cc3ec679_57914cuda3std3__45__cpo5beginE,@object
	.size		_ZN39_INTERNAL_8ea0880c_4_k_cu_cc3ec679_57914cuda3std3__45__cpo5beginE,(_ZN39_INTERNAL_8ea0880c_4_k_cu_cc3ec679_57914cuda3std3__441_GLOBAL__N__8ea0880c_4_k_cu_cc3ec679_57916ignoreE - _ZN39_INTERNAL_8ea0880c_4_k_cu_cc3ec679_57914cuda3std3__45__cpo5beginE)
_ZN39_INTERNAL_8ea0880c_4_k_cu_cc3ec679_57914cuda3std3__45__cpo5beginE:
	.zero		1
	.type		_ZN39_INTERNAL_8ea0880c_4_k_cu_cc3ec679_57914cuda3std3__441_GLOBAL__N__8ea0880c_4_k_cu_cc3ec679_57916ignoreE,@object
	.size		_ZN39_INTERNAL_8ea0880c_4_k_cu_cc3ec679_57914cuda3std3__441_GLOBAL__N__8ea0880c_4_k_cu_cc3ec679_57916ignoreE,(_ZN39_INTERNAL_8ea0880c_4_k_cu_cc3ec679_57914cute7productE - _ZN39_INTERNAL_8ea0880c_4_k_cu_cc3ec679_57914cuda3std3__441_GLOBAL__N__8ea0880c_4_k_cu_cc3ec679_57916ignoreE)
_ZN39_INTERNAL_8ea0880c_4_k_cu_cc3ec679_57914cuda3std3__441_GLOBAL__N__8ea0880c_4_k_cu_cc3ec679_57916ignoreE:
	.zero		1
	.type		_ZN39_INTERNAL_8ea0880c_4_k_cu_cc3ec679_57914cute7productE,@object
	.size		_ZN39_INTERNAL_8ea0880c_4_k_cu_cc3ec679_57914cute7productE,(_ZN39_INTERNAL_8ea0880c_4_k_cu_cc3ec679_57914cuda3std3__45__cpo3endE - _ZN39_INTERNAL_8ea0880c_4_k_cu_cc3ec679_57914cute7productE)
_ZN39_INTERNAL_8ea0880c_4_k_cu_cc3ec679_57914cute7productE:
	.zero		1
	.type		_ZN39_INTERNAL_8ea0880c_4_k_cu_cc3ec679_57914cuda3std3__45__cpo3endE,@object
	.size		_ZN39_INTERNAL_8ea0880c_4_k_cu_cc3ec679_57914cuda3std3__45__cpo3endE,(_ZN39_INTERNAL_8ea0880c_4_k_cu_cc3ec679_57914cuda3std3__419piecewise_constructE - _ZN39_INTERNAL_8ea0880c_4_k_cu_cc3ec679_57914cuda3std3__45__cpo3endE)
_ZN39_INTERNAL_8ea0880c_4_k_cu_cc3ec679_57914cuda3std3__45__cpo3endE:
	.zero		1
	.type		_ZN39_INTERNAL_8ea0880c_4_k_cu_cc3ec679_57914cuda3std3__419piecewise_constructE,@object
	.size		_ZN39_INTERNAL_8ea0880c_4_k_cu_cc3ec679_57914cuda3std3__419piecewise_constructE,(_ZN39_INTERNAL_8ea0880c_4_k_cu_cc3ec679_57914cuda3std3__45__cpo4cendE - _ZN39_INTERNAL_8ea0880c_4_k_cu_cc3ec679_57914cuda3std3__419piecewise_constructE)
_ZN39_INTERNAL_8ea0880c_4_k_cu_cc3ec679_57914cuda3std3__419piecewise_constructE:
	.zero		1
	.type		_ZN39_INTERNAL_8ea0880c_4_k_cu_cc3ec679_57914cuda3std3__45__cpo4cendE,@object
	.size		_ZN39_INTERNAL_8ea0880c_4_k_cu_cc3ec679_57914cuda3std3__45__cpo4cendE,(_ZN39_INTERNAL_8ea0880c_4_k_cu_cc3ec679_57914cuda3std6ranges3__45__cpo4swapE - _ZN39_INTERNAL_8ea0880c_4_k_cu_cc3ec679_57914cuda3std3__45__cpo4cendE)
_ZN39_INTERNAL_8ea0880c_4_k_cu_cc3ec679_57914cuda3std3__45__cpo4cendE:
	.zero		1
	.type		_ZN39_INTERNAL_8ea0880c_4_k_cu_cc3ec679_57914cuda3std6ranges3__45__cpo4swapE,@object
	.size		_ZN39_INTERNAL_8ea0880c_4_k_cu_cc3ec679_57914cuda3std6ranges3__45__cpo4swapE,(.L_8 - _ZN39_INTERNAL_8ea0880c_4_k_cu_cc3ec679_57914cuda3std6ranges3__45__cpo4swapE)
_ZN39_INTERNAL_8ea0880c_4_k_cu_cc3ec679_57914cuda3std6ranges3__45__cpo4swapE:
	.zero		1
.L_8:


//--------------------- .nv.constant0._ZN7cutlass13device_kernelINS_4gemm6kernel13GemmUniversalIN4cute5tupleIJiiiiEEENS1_10collective13CollectiveMmaINS1_34MainloopSm90TmaGmmaWarpSpecializedILi23ENS5_IJNS4_1CILi1EEESB_SB_EEENS1_32KernelTmaWarpSpecializedPingpongEEENS5_IJNSA_ILi64EEENSA_ILi240EEENSA_ILi32EEEEEEaNS5_IJlSB_lEEEaSJ_NS4_8TiledMMAINS4_8MMA_AtomIJNS4_4SM904GMMA26MMA_64x16x32_S32S8S8_SS_TNEEEENS4_6LayoutISC_NS5_IJNSA_ILi0EEESR_SR_EEEEENS5_IJNS4_10UnderscoreESU_SU_EEEEENS4_13SM90_TMA_LOADENS4_14ComposedLayoutINS4_7SwizzleILi1ELi4ELi3EEENS4_18smem_ptr_flag_bitsILi8EEENSQ_INS5_IJNSA_ILi8EEESH_EEENS5_IJSH_SB_EEEEEEEvNS4_8identityESX_S17_vS18_EENS_8epilogue10collective6detail29Sm90TmaWarpSpecializedAdapterINS1B_15DefaultEpilogueIaSJ_SJ_NS1A_6thread17LinearCombinationIaLi1EiiLNS1F_9ScaleType4KindE0ELNS_15FloatRoundStyleE2EaEENS1_15EpilogueDefaultEEEEEvvEEEEvNT_6ParamsE --------------------------
	.section	.nv.constant0._ZN7cutlass13device_kernelINS_4gemm6kernel13GemmUniversalIN4cute5tupleIJiiiiEEENS1_10collective13CollectiveMmaINS1_34MainloopSm90TmaGmmaWarpSpecializedILi23ENS5_IJNS4_1CILi1EEESB_SB_EEENS1_32KernelTmaWarpSpecializedPingpongEEENS5_IJNSA_ILi64EEENSA_ILi240EEENSA_ILi32EEEEEEaNS5_IJlSB_lEEEaSJ_NS4_8TiledMMAINS4_8MMA_AtomIJNS4_4SM904GMMA26MMA_64x16x32_S32S8S8_SS_TNEEEENS4_6LayoutISC_NS5_IJNSA_ILi0EEESR_SR_EEEEENS5_IJNS4_10UnderscoreESU_SU_EEEEENS4_13SM90_TMA_LOADENS4_14ComposedLayoutINS4_7SwizzleILi1ELi4ELi3EEENS4_18smem_ptr_flag_bitsILi8EEENSQ_INS5_IJNSA_ILi8EEESH_EEENS5_IJSH_SB_EEEEEEEvNS4_8identityESX_S17_vS18_EENS_8epilogue10collective6detail29Sm90TmaWarpSpecializedAdapterINS1B_15DefaultEpilogueIaSJ_SJ_NS1A_6thread17LinearCombinationIaLi1EiiLNS1F_9ScaleType4KindE0ELNS_15FloatRoundStyleE2EaEENS1_15EpilogueDefaultEEEEEvvEEEEvNT_6ParamsE,"a",@progbits
	.sectionflags	@""
	.align	4
.nv.constant0._ZN7cutlass13device_kernelINS_4gemm6kernel13GemmUniversalIN4cute5tupleIJiiiiEEENS1_10collective13CollectiveMmaINS1_34MainloopSm90TmaGmmaWarpSpecializedILi23ENS5_IJNS4_1CILi1EEESB_SB_EEENS1_32KernelTmaWarpSpecializedPingpongEEENS5_IJNSA_ILi64EEENSA_ILi240EEENSA_ILi32EEEEEEaNS5_IJlSB_lEEEaSJ_NS4_8TiledMMAINS4_8MMA_AtomIJNS4_4SM904GMMA26MMA_64x16x32_S32S8S8_SS_TNEEEENS4_6LayoutISC_NS5_IJNSA_ILi0EEESR_SR_EEEEENS5_IJNS4_10UnderscoreESU_SU_EEEEENS4_13SM90_TMA_LOADENS4_14ComposedLayoutINS4_7SwizzleILi1ELi4ELi3EEENS4_18smem_ptr_flag_bitsILi8EEENSQ_INS5_IJNSA_ILi8EEESH_EEENS5_IJSH_SB_EEEEEEEvNS4_8identityESX_S17_vS18_EENS_8epilogue10collective6detail29Sm90TmaWarpSpecializedAdapterINS1B_15DefaultEpilogueIaSJ_SJ_NS1A_6thread17LinearCombinationIaLi1EiiLNS1F_9ScaleType4KindE0ELNS_15FloatRoundStyleE2EaEENS1_15EpilogueDefaultEEEEEvvEEEEvNT_6ParamsE:
	.zero		1664


//--------------------- SYMBOLS --------------------------

	.type		.nv.reservedSmem.offset0,@object
	.size		.nv.reservedSmem.offset0,0x4
	.type		__assertfail,@function
